// auto-generated by cutlass_sweep.gemm — config: {"arch": "sm_90", "cluster_m": 1, "cluster_n": 1, "dtype": "bf16", "dtype_b": "bf16", "layout": "nt", "stages": 6, "tile_k": 64, "tile_m": 128, "tile_n": 256}
#include "cutlass/cutlass.h"
#include "cutlass/gemm/collective/collective_builder.hpp"
#include "cutlass/gemm/device/gemm_universal_adapter.h"
#include "cutlass/gemm/kernel/gemm_universal.hpp"
#include "cutlass/epilogue/collective/collective_builder.hpp"

using ElemA = cutlass::bfloat16_t;
using ElemB = cutlass::bfloat16_t;
using ElemCD = cutlass::bfloat16_t;
using Acc  = float;
using TileShape    = cute::Shape<cute::_128, cute::_256, cute::_64>;
using ClusterShape = cute::Shape<cute::_1, cute::_1, cute::_1>;

using CollectiveEpilogue = typename cutlass::epilogue::collective::CollectiveBuilder<
    cutlass::arch::Sm90, cutlass::arch::OpClassTensorOp,
    TileShape, ClusterShape,
    cutlass::epilogue::collective::EpilogueTileAuto,
    Acc, Acc,
    ElemCD, cutlass::layout::RowMajor, 128 / cutlass::sizeof_bits<ElemCD>::value,
    ElemCD, cutlass::layout::RowMajor, 128 / cutlass::sizeof_bits<ElemCD>::value,
    cutlass::epilogue::collective::EpilogueScheduleAuto
  >::CollectiveOp;

using CollectiveMainloop = typename cutlass::gemm::collective::CollectiveBuilder<
    cutlass::arch::Sm90, cutlass::arch::OpClassTensorOp,
    ElemA, cutlass::layout::RowMajor, 128 / cutlass::sizeof_bits<ElemA>::value,
    ElemB, cutlass::layout::ColumnMajor, 128 / cutlass::sizeof_bits<ElemB>::value,
    Acc,
    TileShape, ClusterShape,
    cutlass::gemm::collective::StageCount<6>,
    cutlass::gemm::collective::KernelScheduleAuto
  >::CollectiveOp;

using GemmKernel = cutlass::gemm::kernel::GemmUniversal<
    cute::Shape<int,int,int,int>,
    CollectiveMainloop,
    CollectiveEpilogue
>;
using Gemm = cutlass::gemm::device::GemmUniversalAdapter<GemmKernel>;

// Force the device kernel symbol into the cubin without needing a host main.
auto* _anchor = &cutlass::device_kernel<GemmKernel>;


// ===== COMPILED SASS (sm_90a) =====

	.target	sm_90a

	.elftype	@"ET_EXEC"


//--------------------- .note.nv.tkinfo           --------------------------
	.section	.note.nv.tkinfo,"",@"SHT_NOTE"
	.sectionflags	@"SHF_NOTE_NV_TKINFO"
	.tkinfo
        /*0018*/ 	.word	0x00000002
        /*0030*/ 	.string	""
        /*0030*/ 	.string	"ptxas"
        /*0030*/ 	.string	"Cuda compilation tools, release 13.0, V13.0.88"
        /*0030*/ 	.string	"Build cuda_13.0.r13.0/compiler.36424714_0"
        /*0030*/ 	.string	"-arch sm_90a -m 64 "



//--------------------- .note.nv.cuinfo           --------------------------
	.section	.note.nv.cuinfo,"",@"SHT_NOTE"
	.sectionflags	@"SHF_NOTE_NV_CUINFO"
        /*0018*/ 	.short	0x0002
        /*001a*/ 	.short	0x005a
        /*001c*/ 	.short	0x0082
	.zero		2


//--------------------- .nv.info                  --------------------------
	.section	.nv.info,"",@"SHT_CUDA_INFO"
	.align	4


	//----- nvinfo : EIATTR_REGCOUNT
	.align		4
        /*0000*/ 	.byte	0x04, 0x2f
        /*0002*/ 	.short	(.L_15 - .L_14)
	.align		4
.L_14:
        /*0004*/ 	.word	index@(_ZN7cutlass13device_kernelINS_4gemm6kernel13GemmUniversalIN4cute5tupleIJiiiiEEENS1_10collective13CollectiveMmaINS1_34MainloopSm90TmaGmmaWarpSpecializedILi6ENS5_IJNS4_1CILi1EEESB_SB_EEENS1_35KernelTmaWarpSpecializedCooperativeEEENS5_IJNSA_ILi128EEENSA_ILi256EEENSA_ILi64EEEEEENS_10bfloat16_tENS5_IJlSB_lEEESJ_SK_NS4_8TiledMMAINS4_8MMA_AtomIJNS4_4SM904GMMA28MMA_64x256x16_F32BF16BF16_SSILNSO_5MajorE0ELSQ_0ELNSO_7ScaleInE1ELSR_1EEEEEENS4_6LayoutINS5_IJNSA_ILi2EEESB_SB_EEENS5_IJSB_NSA_ILi0EEESX_EEEEENS5_IJNS4_10UnderscoreES10_S10_EEEEENS4_13SM90_TMA_LOADENS4_14ComposedLayoutINS4_7SwizzleILi3ELi4ELi3EEENS4_18smem_ptr_flag_bitsILi16EEENSU_INS5_IJNSA_ILi8EEESH_EEENS5_IJSH_SB_EEEEEEEvNS4_8identityES13_S1D_vS1E_EENS_8epilogue10collective6detail29Sm90TmaWarpSpecializedAdapterINS1H_15DefaultEpilogueISJ_SK_SK_NS1G_6thread17LinearCombinationISJ_Li1EffLNS1L_9ScaleType4KindE0ELNS_15FloatRoundStyleE2ESJ_EENS1_15EpilogueDefaultEEEEEvvEEEEvNT_6ParamsE)
        /*0008*/ 	.word	0x000000a8


	//----- nvinfo : EIATTR_FRAME_SIZE
	.align		4
.L_15:
        /*000c*/ 	.byte	0x04, 0x11
        /*000e*/ 	.short	(.L_17 - .L_16)
	.align		4
.L_16:
        /*0010*/ 	.word	index@(_ZN7cutlass13device_kernelINS_4gemm6kernel13GemmUniversalIN4cute5tupleIJiiiiEEENS1_10collective13CollectiveMmaINS1_34MainloopSm90TmaGmmaWarpSpecializedILi6ENS5_IJNS4_1CILi1EEESB_SB_EEENS1_35KernelTmaWarpSpecializedCooperativeEEENS5_IJNSA_ILi128EEENSA_ILi256EEENSA_ILi64EEEEEENS_10bfloat16_tENS5_IJlSB_lEEESJ_SK_NS4_8TiledMMAINS4_8MMA_AtomIJNS4_4SM904GMMA28MMA_64x256x16_F32BF16BF16_SSILNSO_5MajorE0ELSQ_0ELNSO_7ScaleInE1ELSR_1EEEEEENS4_6LayoutINS5_IJNSA_ILi2EEESB_SB_EEENS5_IJSB_NSA_ILi0EEESX_EEEEENS5_IJNS4_10UnderscoreES10_S10_EEEEENS4_13SM90_TMA_LOADENS4_14ComposedLayoutINS4_7SwizzleILi3ELi4ELi3EEENS4_18smem_ptr_flag_bitsILi16EEENSU_INS5_IJNSA_ILi8EEESH_EEENS5_IJSH_SB_EEEEEEEvNS4_8identityES13_S1D_vS1E_EENS_8epilogue10collective6detail29Sm90TmaWarpSpecializedAdapterINS1H_15DefaultEpilogueISJ_SK_SK_NS1G_6thread17LinearCombinationISJ_Li1EffLNS1L_9ScaleType4KindE0ELNS_15FloatRoundStyleE2ESJ_EENS1_15EpilogueDefaultEEEEEvvEEEEvNT_6ParamsE)
        /*0014*/ 	.word	0x00000000


	//----- nvinfo : EIATTR_MIN_STACK_SIZE
	.align		4
.L_17:
        /*0018*/ 	.byte	0x04, 0x12
        /*001a*/ 	.short	(.L_19 - .L_18)
	.align		4
.L_18:
        /*001c*/ 	.word	index@(_ZN7cutlass13device_kernelINS_4gemm6kernel13GemmUniversalIN4cute5tupleIJiiiiEEENS1_10collective13CollectiveMmaINS1_34MainloopSm90TmaGmmaWarpSpecializedILi6ENS5_IJNS4_1CILi1EEESB_SB_EEENS1_35KernelTmaWarpSpecializedCooperativeEEENS5_IJNSA_ILi128EEENSA_ILi256EEENSA_ILi64EEEEEENS_10bfloat16_tENS5_IJlSB_lEEESJ_SK_NS4_8TiledMMAINS4_8MMA_AtomIJNS4_4SM904GMMA28MMA_64x256x16_F32BF16BF16_SSILNSO_5MajorE0ELSQ_0ELNSO_7ScaleInE1ELSR_1EEEEEENS4_6LayoutINS5_IJNSA_ILi2EEESB_SB_EEENS5_IJSB_NSA_ILi0EEESX_EEEEENS5_IJNS4_10UnderscoreES10_S10_EEEEENS4_13SM90_TMA_LOADENS4_14ComposedLayoutINS4_7SwizzleILi3ELi4ELi3EEENS4_18smem_ptr_flag_bitsILi16EEENSU_INS5_IJNSA_ILi8EEESH_EEENS5_IJSH_SB_EEEEEEEvNS4_8identityES13_S1D_vS1E_EENS_8epilogue10collective6detail29Sm90TmaWarpSpecializedAdapterINS1H_15DefaultEpilogueISJ_SK_SK_NS1G_6thread17LinearCombinationISJ_Li1EffLNS1L_9ScaleType4KindE0ELNS_15FloatRoundStyleE2ESJ_EENS1_15EpilogueDefaultEEEEEvvEEEEvNT_6ParamsE)
        /*0020*/ 	.word	0x00000000
.L_19:


//--------------------- .nv.compat                --------------------------
	.section	.nv.compat,"",@"SHT_CUDA_COMPAT_INFO"
	.align	4
        /*0000*/ 	.byte	0x02, 0x09, 0x01, 0x00, 0x02, 0x02, 0x04, 0x00, 0x02, 0x05, 0x05, 0x00, 0x03, 0x07, 0x01, 0x01
        /*0010*/ 	.byte	0x02, 0x03, 0x01, 0x00, 0x02, 0x06, 0x01, 0x00, 0x04, 0x0b, 0x08, 0x00, 0x00, 0x00, 0x00, 0x00
        /*0020*/ 	.byte	0x00, 0x00, 0x00, 0x00


//--------------------- .nv.info._ZN7cutlass13device_kernelINS_4gemm6kernel13GemmUniversalIN4cute5tupleIJiiiiEEENS1_10collective13CollectiveMmaINS1_34MainloopSm90TmaGmmaWarpSpecializedILi6ENS5_IJNS4_1CILi1EEESB_SB_EEENS1_35KernelTmaWarpSpecializedCooperativeEEENS5_IJNSA_ILi128EEENSA_ILi256EEENSA_ILi64EEEEEENS_10bfloat16_tENS5_IJlSB_lEEESJ_SK_NS4_8TiledMMAINS4_8MMA_AtomIJNS4_4SM904GMMA28MMA_64x256x16_F32BF16BF16_SSILNSO_5MajorE0ELSQ_0ELNSO_7ScaleInE1ELSR_1EEEEEENS4_6LayoutINS5_IJNSA_ILi2EEESB_SB_EEENS5_IJSB_NSA_ILi0EEESX_EEEEENS5_IJNS4_10UnderscoreES10_S10_EEEEENS4_13SM90_TMA_LOADENS4_14ComposedLayoutINS4_7SwizzleILi3ELi4ELi3EEENS4_18smem_ptr_flag_bitsILi16EEENSU_INS5_IJNSA_ILi8EEESH_EEENS5_IJSH_SB_EEEEEEEvNS4_8identityES13_S1D_vS1E_EENS_8epilogue10collective6detail29Sm90TmaWarpSpecializedAdapterINS1H_15DefaultEpilogueISJ_SK_SK_NS1G_6thread17LinearCombinationISJ_Li1EffLNS1L_9ScaleType4KindE0ELNS_15FloatRoundStyleE2ESJ_EENS1_15EpilogueDefaultEEEEEvvEEEEvNT_6ParamsE --------------------------
	.section	.nv.info._ZN7cutlass13device_kernelINS_4gemm6kernel13GemmUniversalIN4cute5tupleIJiiiiEEENS1_10collective13CollectiveMmaINS1_34MainloopSm90TmaGmmaWarpSpecializedILi6ENS5_IJNS4_1CILi1EEESB_SB_EEENS1_35KernelTmaWarpSpecializedCooperativeEEENS5_IJNSA_ILi128EEENSA_ILi256EEENSA_ILi64EEEEEENS_10bfloat16_tENS5_IJlSB_lEEESJ_SK_NS4_8TiledMMAINS4_8MMA_AtomIJNS4_4SM904GMMA28MMA_64x256x16_F32BF16BF16_SSILNSO_5MajorE0ELSQ_0ELNSO_7ScaleInE1ELSR_1EEEEEENS4_6LayoutINS5_IJNSA_ILi2EEESB_SB_EEENS5_IJSB_NSA_ILi0EEESX_EEEEENS5_IJNS4_10UnderscoreES10_S10_EEEEENS4_13SM90_TMA_LOADENS4_14ComposedLayoutINS4_7SwizzleILi3ELi4ELi3EEENS4_18smem_ptr_flag_bitsILi16EEENSU_INS5_IJNSA_ILi8EEESH_EEENS5_IJSH_SB_EEEEEEEvNS4_8identityES13_S1D_vS1E_EENS_8epilogue10collective6detail29Sm90TmaWarpSpecializedAdapterINS1H_15DefaultEpilogueISJ_SK_SK_NS1G_6thread17LinearCombinationISJ_Li1EffLNS1L_9ScaleType4KindE0ELNS_15FloatRoundStyleE2ESJ_EENS1_15EpilogueDefaultEEEEEvvEEEEvNT_6ParamsE,"",@"SHT_CUDA_INFO"
	.sectionflags	@""
	.align	4


	//----- nvinfo : EIATTR_CUDA_API_VERSION
	.align		4
        /*0000*/ 	.byte	0x04, 0x37
        /*0002*/ 	.short	(.L_21 - .L_20)
.L_20:
        /*0004*/ 	.word	0x00000082


	//----- nvinfo : EIATTR_KPARAM_INFO
	.align		4
.L_21:
        /*0008*/ 	.byte	0x04, 0x17
        /*000a*/ 	.short	(.L_23 - .L_22)
.L_22:
        /*000c*/ 	.word	0x00000000
        /*0010*/ 	.short	0x0000
        /*0012*/ 	.short	0x0070
        /*0014*/ 	.byte	0x00, 0xf0, 0x01, 0x10


	//----- nvinfo : EIATTR_SPARSE_MMA_MASK
	.align		4
.L_23:
        /*0018*/ 	.byte	0x03, 0x50
        /*001a*/ 	.short	0x0000


	//----- nvinfo : EIATTR_MAXREG_COUNT
	.align		4
        /*001c*/ 	.byte	0x03, 0x1b
        /*001e*/ 	.short	0x00a8


	//----- nvinfo : EIATTR_NUM_BARRIERS
	.align		4
        /*0020*/ 	.byte	0x02, 0x4c
        /*0022*/ 	.byte	0x01
	.zero		1


	//----- nvinfo : EIATTR_EXTERNS
	.align		4
        /*0024*/ 	.byte	0x04, 0x0f
        /*0026*/ 	.short	(.L_25 - .L_24)


	//   ....[0]....
	.align		4
.L_24:
        /*0028*/ 	.word	index@(__assertfail)


	//----- nvinfo : EIATTR_MERCURY_ISA_VERSION
	.align		4
.L_25:
        /*002c*/ 	.byte	0x03, 0x5f
        /*002e*/ 	.short	0x0101


	//----- nvinfo : EIATTR_INT_WARP_WIDE_INSTR_OFFSETS
	.align		4
        /*0030*/ 	.byte	0x04, 0x31
        /*0032*/ 	.short	(.L_27 - .L_26)


	//   ....[0]....
.L_26:
        /*0034*/ 	.word	0x000003f0


	//   ....[1]....
        /*0038*/ 	.word	0x00000420


	//   ....[2]....
        /*003c*/ 	.word	0x00000500


	//----- nvinfo : EIATTR_COOP_GROUP_MASK_REGIDS
	.align		4
.L_27:
        /*0040*/ 	.byte	0x04, 0x29
        /*0042*/ 	.short	(.L_29 - .L_28)


	//   ....[0]....
.L_28:
        /*0044*/ 	.word	0xffffffff


	//   ....[1]....
        /*0048*/ 	.word	0xffffffff


	//   ....[2]....
        /*004c*/ 	.word	0xffffffff


	//   ....[3]....
        /*0050*/ 	.word	0xffffffff


	//   ....[4]....
        /*0054*/ 	.word	0xffffffff


	//----- nvinfo : EIATTR_COOP_GROUP_INSTR_OFFSETS
	.align		4
.L_29:
        /*0058*/ 	.byte	0x04, 0x28
        /*005a*/ 	.short	(.L_31 - .L_30)


	//   ....[0]....
.L_30:
        /*005c*/ 	.word	0x00000060


	//   ....[1]....
        /*0060*/ 	.word	0x00000070


	//   ....[2]....
        /*0064*/ 	.word	0x00000130


	//   ....[3]....
        /*0068*/ 	.word	0x00000300


	//   ....[4]....
        /*006c*/ 	.word	0x00000fb0


	//----- nvinfo : EIATTR_REG_RECONFIG
	.align		4
.L_31:
        /*0070*/ 	.byte	0x01, 0x54
	.zero		2


	//----- nvinfo : EIATTR_SYSCALL_OFFSETS
	.align		4
        /*0074*/ 	.byte	0x04, 0x46
        /*0076*/ 	.short	(.L_33 - .L_32)


	//   ....[0]....
.L_32:
        /*0078*/ 	.word	0x00001170


	//----- nvinfo : EIATTR_MBARRIER_INSTR_OFFSETS
	.align		4
.L_33:
        /*007c*/ 	.byte	0x04, 0x39
        /*007e*/ 	.short	(.L_35 - .L_34)


	//   ....[0]....
.L_34:
        /*0080*/ 	.word	0x00000230
        /*0084*/ 	.word	0x000000ff
        /*0088*/ 	.word	0x00000000
        /*008c*/ 	.short	0x0100
        /*008e*/ 	.byte	0x08
	.zero		1


	//   ....[1]....
        /*0090*/ 	.word	0x00000240
        /*0094*/ 	.word	0x000000ff
        /*0098*/ 	.word	0x00000030
        /*009c*/ 	.short	0x0100
        /*009e*/ 	.byte	0x08
	.zero		1


	//   ....[2]....
        /*00a0*/ 	.word	0x00000250
        /*00a4*/ 	.word	0x000000ff
        /*00a8*/ 	.word	0x00000008
        /*00ac*/ 	.short	0x0100
        /*00ae*/ 	.byte	0x08
	.zero		1


	//   ....[3]....
        /*00b0*/ 	.word	0x00000260
        /*00b4*/ 	.word	0x000000ff
        /*00b8*/ 	.word	0x00000038
        /*00bc*/ 	.short	0x0100
        /*00be*/ 	.byte	0x08
	.zero		1


	//   ....[4]....
        /*00c0*/ 	.word	0x00000270
        /*00c4*/ 	.word	0x000000ff
        /*00c8*/ 	.word	0x00000010
        /*00cc*/ 	.short	0x0100
        /*00ce*/ 	.byte	0x08
	.zero		1


	//   ....[5]....
        /*00d0*/ 	.word	0x00000280
        /*00d4*/ 	.word	0x000000ff
        /*00d8*/ 	.word	0x00000040
        /*00dc*/ 	.short	0x0100
        /*00de*/ 	.byte	0x08
	.zero		1


	//   ....[6]....
        /*00e0*/ 	.word	0x00000290
        /*00e4*/ 	.word	0x000000ff
        /*00e8*/ 	.word	0x00000018
        /*00ec*/ 	.short	0x0100
        /*00ee*/ 	.byte	0x08
	.zero		1


	//   ....[7]....
        /*00f0*/ 	.word	0x000002a0
        /*00f4*/ 	.word	0x000000ff
        /*00f8*/ 	.word	0x00000048
        /*00fc*/ 	.short	0x0100
        /*00fe*/ 	.byte	0x08
	.zero		1


	//   ....[8]....
        /*0100*/ 	.word	0x000002b0
        /*0104*/ 	.word	0x000000ff
        /*0108*/ 	.word	0x00000020
        /*010c*/ 	.short	0x0100
        /*010e*/ 	.byte	0x08
	.zero		1


	//   ....[9]....
        /*0110*/ 	.word	0x000002c0
        /*0114*/ 	.word	0x000000ff
        /*0118*/ 	.word	0x00000050
        /*011c*/ 	.short	0x0100
        /*011e*/ 	.byte	0x08
	.zero		1


	//   ....[10]....
        /*0120*/ 	.word	0x000002d0
        /*0124*/ 	.word	0x000000ff
        /*0128*/ 	.word	0x00000028
        /*012c*/ 	.short	0x0100
        /*012e*/ 	.byte	0x08
	.zero		1


	//   ....[11]....
        /*0130*/ 	.word	0x000002e0
        /*0134*/ 	.word	0x000000ff
        /*0138*/ 	.word	0x00000058
        /*013c*/ 	.short	0x0100
        /*013e*/ 	.byte	0x08
	.zero		1


	//   ....[12]....
        /*0140*/ 	.word	0x00000570
        /*0144*/ 	.word	0x000000ff
        /*0148*/ 	.word	0x00000070
        /*014c*/ 	.short	0x0100
        /*014e*/ 	.byte	0x06
	.zero		1


	//   ....[13]....
        /*0150*/ 	.word	0x000005d0
        /*0154*/ 	.word	0x000000ff
        /*0158*/ 	.word	0x00000078
        /*015c*/ 	.short	0x0100
        /*015e*/ 	.byte	0x06
	.zero		1


	//   ....[14]....
        /*0160*/ 	.word	0x000011f0
        /*0164*/ 	.word	0x00000003
        /*0168*/ 	.word	0x00000000
        /*016c*/ 	.short	0x010a
        /*016e*/ 	.byte	0x3f
	.zero		1


	//   ....[15]....
        /*0170*/ 	.word	0x00001230
        /*0174*/ 	.word	0x00000003
        /*0178*/ 	.word	0x00000000
        /*017c*/ 	.short	0x010a
        /*017e*/ 	.byte	0x3f
	.zero		1


	//   ....[16]....
        /*0180*/ 	.word	0x00001600
        /*0184*/ 	.word	0x000000ff
        /*0188*/ 	.word	0x00000000
        /*018c*/ 	.short	0x010a
        /*018e*/ 	.byte	0x08
	.zero		1


	//   ....[17]....
        /*0190*/ 	.word	0x00001640
        /*0194*/ 	.word	0x000000ff
        /*0198*/ 	.word	0x00000000
        /*019c*/ 	.short	0x010a
        /*019e*/ 	.byte	0x08
	.zero		1


	//   ....[18]....
        /*01a0*/ 	.word	0x000018d0
        /*01a4*/ 	.word	0x000000ff
        /*01a8*/ 	.word	0x00000000
        /*01ac*/ 	.short	0x0101
        /*01ae*/ 	.byte	0x08
	.zero		1


	//   ....[19]....
        /*01b0*/ 	.word	0x00001ad0
        /*01b4*/ 	.word	0x000000ff
        /*01b8*/ 	.word	0x00000000
        /*01bc*/ 	.short	0x0101
        /*01be*/ 	.byte	0x06
	.zero		1


	//   ....[20]....
        /*01c0*/ 	.word	0x0000a940
        /*01c4*/ 	.word	0x0000000e
        /*01c8*/ 	.word	0x00000030
        /*01cc*/ 	.short	0x010a
        /*01ce*/ 	.byte	0x3f
	.zero		1


	//   ....[21]....
        /*01d0*/ 	.word	0x0000acc0
        /*01d4*/ 	.word	0x00000006
        /*01d8*/ 	.word	0x00000078
        /*01dc*/ 	.short	0x0101
        /*01de*/ 	.byte	0x3f
	.zero		1


	//   ....[22]....
        /*01e0*/ 	.word	0x0000b3f0
        /*01e4*/ 	.word	0x00000007
        /*01e8*/ 	.word	0x00000000
        /*01ec*/ 	.short	0x010a
        /*01ee*/ 	.byte	0x3f
	.zero		1


	//   ....[23]....
        /*01f0*/ 	.word	0x0000b470
        /*01f4*/ 	.word	0x00000009
        /*01f8*/ 	.word	0x00000000
        /*01fc*/ 	.short	0x010a
        /*01fe*/ 	.byte	0x3f
	.zero		1


	//   ....[24]....
        /*0200*/ 	.word	0x0000b500
        /*0204*/ 	.word	0x00000006
        /*0208*/ 	.word	0x00000000
        /*020c*/ 	.short	0x010a
        /*020e*/ 	.byte	0x3f
	.zero		1


	//   ....[25]....
        /*0210*/ 	.word	0x0000b590
        /*0214*/ 	.word	0x00000009
        /*0218*/ 	.word	0x00000000
        /*021c*/ 	.short	0x010a
        /*021e*/ 	.byte	0x3f
	.zero		1


	//   ....[26]....
        /*0220*/ 	.word	0x0000b620
        /*0224*/ 	.word	0x00000006
        /*0228*/ 	.word	0x00000000
        /*022c*/ 	.short	0x010a
        /*022e*/ 	.byte	0x3f
	.zero		1


	//   ....[27]....
        /*0230*/ 	.word	0x0000b6b0
        /*0234*/ 	.word	0x00000003
        /*0238*/ 	.word	0x00000000
        /*023c*/ 	.short	0x010a
        /*023e*/ 	.byte	0x3f
	.zero		1


	//   ....[28]....
        /*0240*/ 	.word	0x0000b710
        /*0244*/ 	.word	0x00000003
        /*0248*/ 	.word	0x00000000
        /*024c*/ 	.short	0x010a
        /*024e*/ 	.byte	0x3f
	.zero		1


	//   ....[29]....
        /*0250*/ 	.word	0x0000b770
        /*0254*/ 	.word	0x00000004
        /*0258*/ 	.word	0x00000000
        /*025c*/ 	.short	0x010a
        /*025e*/ 	.byte	0x3f
	.zero		1


	//   ....[30]....
        /*0260*/ 	.word	0x0000b840
        /*0264*/ 	.word	0x0000000e
        /*0268*/ 	.word	0x00000030
        /*026c*/ 	.short	0x010a
        /*026e*/ 	.byte	0x3f
	.zero		1


	//   ....[31]....
        /*0270*/ 	.word	0x0000b910
        /*0274*/ 	.word	0x00000007
        /*0278*/ 	.word	0x00000000
        /*027c*/ 	.short	0x010a
        /*027e*/ 	.byte	0x3f
	.zero		1


	//   ....[32]....
        /*0280*/ 	.word	0x0000b960
        /*0284*/ 	.word	0x00000009
        /*0288*/ 	.word	0x00000000
        /*028c*/ 	.short	0x010a
        /*028e*/ 	.byte	0x3f
	.zero		1


	//   ....[33]....
        /*0290*/ 	.word	0x0000b9b0
        /*0294*/ 	.word	0x00000006
        /*0298*/ 	.word	0x00000000
        /*029c*/ 	.short	0x010a
        /*029e*/ 	.byte	0x3f
	.zero		1


	//   ....[34]....
        /*02a0*/ 	.word	0x0000ba00
        /*02a4*/ 	.word	0x00000009
        /*02a8*/ 	.word	0x00000000
        /*02ac*/ 	.short	0x010a
        /*02ae*/ 	.byte	0x3f
	.zero		1


	//   ....[35]....
        /*02b0*/ 	.word	0x0000ba50
        /*02b4*/ 	.word	0x00000006
        /*02b8*/ 	.word	0x00000000
        /*02bc*/ 	.short	0x010a
        /*02be*/ 	.byte	0x3f
	.zero		1


	//----- nvinfo : EIATTR_NUM_MBARRIERS
	.align		4
.L_35:
        /*02c0*/ 	.byte	0x03, 0x38
        /*02c2*/ 	.short	0x000e


	//----- nvinfo : EIATTR_EXIT_INSTR_OFFSETS
	.align		4
        /*02c4*/ 	.byte	0x04, 0x1c
        /*02c6*/ 	.short	(.L_37 - .L_36)


	//   ....[0]....
.L_36:
        /*02c8*/ 	.word	0x00000620


	//   ....[1]....
        /*02cc*/ 	.word	0x00000ee0


	//   ....[2]....
        /*02d0*/ 	.word	0x00009fb0


	//   ....[3]....
        /*02d4*/ 	.word	0x0000a5e0


	//   ....[4]....
        /*02d8*/ 	.word	0x0000b700


	//----- nvinfo : EIATTR_MAX_THREADS
	.align		4
.L_37:
        /*02dc*/ 	.byte	0x04, 0x05
        /*02de*/ 	.short	(.L_39 - .L_38)
.L_38:
        /*02e0*/ 	.word	0x00000180
        /*02e4*/ 	.word	0x00000001
        /*02e8*/ 	.word	0x00000001


	//----- nvinfo : EIATTR_CRS_STACK_SIZE
	.align		4
.L_39:
        /*02ec*/ 	.byte	0x04, 0x1e
        /*02ee*/ 	.short	(.L_41 - .L_40)
.L_40:
        /*02f0*/ 	.word	0x00000000


	//----- nvinfo : EIATTR_CBANK_PARAM_SIZE
	.align		4
.L_41:
        /*02f4*/ 	.byte	0x03, 0x19
        /*02f6*/ 	.short	0x0470


	//----- nvinfo : EIATTR_PARAM_CBANK
	.align		4
        /*02f8*/ 	.byte	0x04, 0x0a
        /*02fa*/ 	.short	(.L_43 - .L_42)
	.align		4
.L_42:
        /*02fc*/ 	.word	index@(.nv.constant0._ZN7cutlass13device_kernelINS_4gemm6kernel13GemmUniversalIN4cute5tupleIJiiiiEEENS1_10collective13CollectiveMmaINS1_34MainloopSm90TmaGmmaWarpSpecializedILi6ENS5_IJNS4_1CILi1EEESB_SB_EEENS1_35KernelTmaWarpSpecializedCooperativeEEENS5_IJNSA_ILi128EEENSA_ILi256EEENSA_ILi64EEEEEENS_10bfloat16_tENS5_IJlSB_lEEESJ_SK_NS4_8TiledMMAINS4_8MMA_AtomIJNS4_4SM904GMMA28MMA_64x256x16_F32BF16BF16_SSILNSO_5MajorE0ELSQ_0ELNSO_7ScaleInE1ELSR_1EEEEEENS4_6LayoutINS5_IJNSA_ILi2EEESB_SB_EEENS5_IJSB_NSA_ILi0EEESX_EEEEENS5_IJNS4_10UnderscoreES10_S10_EEEEENS4_13SM90_TMA_LOADENS4_14ComposedLayoutINS4_7SwizzleILi3ELi4ELi3EEENS4_18smem_ptr_flag_bitsILi16EEENSU_INS5_IJNSA_ILi8EEESH_EEENS5_IJSH_SB_EEEEEEEvNS4_8identityES13_S1D_vS1E_EENS_8epilogue10collective6detail29Sm90TmaWarpSpecializedAdapterINS1H_15DefaultEpilogueISJ_SK_SK_NS1G_6thread17LinearCombinationISJ_Li1EffLNS1L_9ScaleType4KindE0ELNS_15FloatRoundStyleE2ESJ_EENS1_15EpilogueDefaultEEEEEvvEEEEvNT_6ParamsE)
        /*0300*/ 	.short	0x0210
        /*0302*/ 	.short	0x0470


	//----- nvinfo : EIATTR_SW_WAR
	.align		4
.L_43:
        /*0304*/ 	.byte	0x04, 0x36
        /*0306*/ 	.short	(.L_45 - .L_44)
.L_44:
        /*0308*/ 	.word	0x00000008
.L_45:


//--------------------- .nv.callgraph             --------------------------
	.section	.nv.callgraph,"",@"SHT_CUDA_CALLGRAPH"
	.align	4
	.sectionentsize	8
	.align		4
        /*0000*/ 	.word	0x00000000
	.align		4
        /*0004*/ 	.word	0xffffffff
	.align		4
        /*0008*/ 	.word	index@(_ZN7cutlass13device_kernelINS_4gemm6kernel13GemmUniversalIN4cute5tupleIJiiiiEEENS1_10collective13CollectiveMmaINS1_34MainloopSm90TmaGmmaWarpSpecializedILi6ENS5_IJNS4_1CILi1EEESB_SB_EEENS1_35KernelTmaWarpSpecializedCooperativeEEENS5_IJNSA_ILi128EEENSA_ILi256EEENSA_ILi64EEEEEENS_10bfloat16_tENS5_IJlSB_lEEESJ_SK_NS4_8TiledMMAINS4_8MMA_AtomIJNS4_4SM904GMMA28MMA_64x256x16_F32BF16BF16_SSILNSO_5MajorE0ELSQ_0ELNSO_7ScaleInE1ELSR_1EEEEEENS4_6LayoutINS5_IJNSA_ILi2EEESB_SB_EEENS5_IJSB_NSA_ILi0EEESX_EEEEENS5_IJNS4_10UnderscoreES10_S10_EEEEENS4_13SM90_TMA_LOADENS4_14ComposedLayoutINS4_7SwizzleILi3ELi4ELi3EEENS4_18smem_ptr_flag_bitsILi16EEENSU_INS5_IJNSA_ILi8EEESH_EEENS5_IJSH_SB_EEEEEEEvNS4_8identityES13_S1D_vS1E_EENS_8epilogue10collective6detail29Sm90TmaWarpSpecializedAdapterINS1H_15DefaultEpilogueISJ_SK_SK_NS1G_6thread17LinearCombinationISJ_Li1EffLNS1L_9ScaleType4KindE0ELNS_15FloatRoundStyleE2ESJ_EENS1_15EpilogueDefaultEEEEEvvEEEEvNT_6ParamsE)
	.align		4
        /*000c*/ 	.word	index@(__assertfail)
	.align		4
        /*0010*/ 	.word	0x00000000
	.align		4
        /*0014*/ 	.word	0xfffffffe
	.align		4
        /*0018*/ 	.word	0x00000000
	.align		4
        /*001c*/ 	.word	0xfffffffd
	.align		4
        /*0020*/ 	.word	0x00000000
	.align		4
        /*0024*/ 	.word	0xfffffffc


//--------------------- .nv.constant4             --------------------------
	.section	.nv.constant4,"a",@progbits
	.align	8
	.align		8
.nv.constant4:
        /*0000*/ 	.dword	__assertfail
	.align		8
        /*0008*/ 	.dword	__unnamed_1
	.align		8
        /*0010*/ 	.dword	_ZN40_INTERNAL_f9843d83_4_k_cu_f1b4191a_262914cuda3std3__45__cpo5beginE
	.align		8
        /*0018*/ 	.dword	_ZN40_INTERNAL_f9843d83_4_k_cu_f1b4191a_262914cuda3std3__45__cpo3endE
	.align		8
        /*0020*/ 	.dword	_ZN40_INTERNAL_f9843d83_4_k_cu_f1b4191a_262914cuda3std3__45__cpo6cbeginE
	.align		8
        /*0028*/ 	.dword	_ZN40_INTERNAL_f9843d83_4_k_cu_f1b4191a_262914cuda3std3__45__cpo4cendE
	.align		8
        /*0030*/ 	.dword	_ZN40_INTERNAL_f9843d83_4_k_cu_f1b4191a_262914cuda3std3__442_GLOBAL__N__f9843d83_4_k_cu_f1b4191a_262916ignoreE
	.align		8
        /*0038*/ 	.dword	_ZN40_INTERNAL_f9843d83_4_k_cu_f1b4191a_262914cuda3std3__419piecewise_constructE
	.align		8
        /*0040*/ 	.dword	_ZN40_INTERNAL_f9843d83_4_k_cu_f1b4191a_262914cuda3std3__48in_placeE
	.align		8
        /*0048*/ 	.dword	_ZN40_INTERNAL_f9843d83_4_k_cu_f1b4191a_262914cuda3std6ranges3__45__cpo4swapE
	.align		8
        /*0050*/ 	.dword	_ZN40_INTERNAL_f9843d83_4_k_cu_f1b4191a_262914cuda3std6ranges3__45__cpo9iter_moveE
	.align		8
        /*0058*/ 	.dword	_ZN40_INTERNAL_f9843d83_4_k_cu_f1b4191a_262914cute7productE
	.align		8
        /*0060*/ 	.dword	_ZN40_INTERNAL_f9843d83_4_k_cu_f1b4191a_262914cute1_E
	.align		8
        /*0068*/ 	.dword	$str$22
	.align		8
        /*0070*/ 	.dword	$str$23


//--------------------- .text._ZN7cutlass13device_kernelINS_4gemm6kernel13GemmUniversalIN4cute5tupleIJiiiiEEENS1_10collective13CollectiveMmaINS1_34MainloopSm90TmaGmmaWarpSpecializedILi6ENS5_IJNS4_1CILi1EEESB_SB_EEENS1_35KernelTmaWarpSpecializedCooperativeEEENS5_IJNSA_ILi128EEENSA_ILi256EEENSA_ILi64EEEEEENS_10bfloat16_tENS5_IJlSB_lEEESJ_SK_NS4_8TiledMMAINS4_8MMA_AtomIJNS4_4SM904GMMA28MMA_64x256x16_F32BF16BF16_SSILNSO_5MajorE0ELSQ_0ELNSO_7ScaleInE1ELSR_1EEEEEENS4_6LayoutINS5_IJNSA_ILi2EEESB_SB_EEENS5_IJSB_NSA_ILi0EEESX_EEEEENS5_IJNS4_10UnderscoreES10_S10_EEEEENS4_13SM90_TMA_LOADENS4_14ComposedLayoutINS4_7SwizzleILi3ELi4ELi3EEENS4_18smem_ptr_flag_bitsILi16EEENSU_INS5_IJNSA_ILi8EEESH_EEENS5_IJSH_SB_EEEEEEEvNS4_8identityES13_S1D_vS1E_EENS_8epilogue10collective6detail29Sm90TmaWarpSpecializedAdapterINS1H_15DefaultEpilogueISJ_SK_SK_NS1G_6thread17LinearCombinationISJ_Li1EffLNS1L_9ScaleType4KindE0ELNS_15FloatRoundStyleE2ESJ_EENS1_15EpilogueDefaultEEEEEvvEEEEvNT_6ParamsE --------------------------
	.section	.text._ZN7cutlass13device_kernelINS_4gemm6kernel13GemmUniversalIN4cute5tupleIJiiiiEEENS1_10collective13CollectiveMmaINS1_34MainloopSm90TmaGmmaWarpSpecializedILi6ENS5_IJNS4_1CILi1EEESB_SB_EEENS1_35KernelTmaWarpSpecializedCooperativeEEENS5_IJNSA_ILi128EEENSA_ILi256EEENSA_ILi64EEEEEENS_10bfloat16_tENS5_IJlSB_lEEESJ_SK_NS4_8TiledMMAINS4_8MMA_AtomIJNS4_4SM904GMMA28MMA_64x256x16_F32BF16BF16_SSILNSO_5MajorE0ELSQ_0ELNSO_7ScaleInE1ELSR_1EEEEEENS4_6LayoutINS5_IJNSA_ILi2EEESB_SB_EEENS5_IJSB_NSA_ILi0EEESX_EEEEENS5_IJNS4_10UnderscoreES10_S10_EEEEENS4_13SM90_TMA_LOADENS4_14ComposedLayoutINS4_7SwizzleILi3ELi4ELi3EEENS4_18smem_ptr_flag_bitsILi16EEENSU_INS5_IJNSA_ILi8EEESH_EEENS5_IJSH_SB_EEEEEEEvNS4_8identityES13_S1D_vS1E_EENS_8epilogue10collective6detail29Sm90TmaWarpSpecializedAdapterINS1H_15DefaultEpilogueISJ_SK_SK_NS1G_6thread17LinearCombinationISJ_Li1EffLNS1L_9ScaleType4KindE0ELNS_15FloatRoundStyleE2ESJ_EENS1_15EpilogueDefaultEEEEEvvEEEEvNT_6ParamsE,"ax",@progbits
	.align	128
.text._ZN7cutlass13device_kernelINS_4gemm6kernel13GemmUniversalIN4cute5tupleIJiiiiEEENS1_10collective13CollectiveMmaINS1_34MainloopSm90TmaGmmaWarpSpecializedILi6ENS5_IJNS4_1CILi1EEESB_SB_EEENS1_35KernelTmaWarpSpecializedCooperativeEEENS5_IJNSA_ILi128EEENSA_ILi256EEENSA_ILi64EEEEEENS_10bfloat16_tENS5_IJlSB_lEEESJ_SK_NS4_8TiledMMAINS4_8MMA_AtomIJNS4_4SM904GMMA28MMA_64x256x16_F32BF16BF16_SSILNSO_5MajorE0ELSQ_0ELNSO_7ScaleInE1ELSR_1EEEEEENS4_6LayoutINS5_IJNSA_ILi2EEESB_SB_EEENS5_IJSB_NSA_ILi0EEESX_EEEEENS5_IJNS4_10UnderscoreES10_S10_EEEEENS4_13SM90_TMA_LOADENS4_14ComposedLayoutINS4_7SwizzleILi3ELi4ELi3EEENS4_18smem_ptr_flag_bitsILi16EEENSU_INS5_IJNSA_ILi8EEESH_EEENS5_IJSH_SB_EEEEEEEvNS4_8identityES13_S1D_vS1E_EENS_8epilogue10collective6detail29Sm90TmaWarpSpecializedAdapterINS1H_15DefaultEpilogueISJ_SK_SK_NS1G_6thread17LinearCombinationISJ_Li1EffLNS1L_9ScaleType4KindE0ELNS_15FloatRoundStyleE2ESJ_EENS1_15EpilogueDefaultEEEEEvvEEEEvNT_6ParamsE:
        .type           _ZN7cutlass13device_kernelINS_4gemm6kernel13GemmUniversalIN4cute5tupleIJiiiiEEENS1_10collective13CollectiveMmaINS1_34MainloopSm90TmaGmmaWarpSpecializedILi6ENS5_IJNS4_1CILi1EEESB_SB_EEENS1_35KernelTmaWarpSpecializedCooperativeEEENS5_IJNSA_ILi128EEENSA_ILi256EEENSA_ILi64EEEEEENS_10bfloat16_tENS5_IJlSB_lEEESJ_SK_NS4_8TiledMMAINS4_8MMA_AtomIJNS4_4SM904GMMA28MMA_64x256x16_F32BF16BF16_SSILNSO_5MajorE0ELSQ_0ELNSO_7ScaleInE1ELSR_1EEEEEENS4_6LayoutINS5_IJNSA_ILi2EEESB_SB_EEENS5_IJSB_NSA_ILi0EEESX_EEEEENS5_IJNS4_10UnderscoreES10_S10_EEEEENS4_13SM90_TMA_LOADENS4_14ComposedLayoutINS4_7SwizzleILi3ELi4ELi3EEENS4_18smem_ptr_flag_bitsILi16EEENSU_INS5_IJNSA_ILi8EEESH_EEENS5_IJSH_SB_EEEEEEEvNS4_8identityES13_S1D_vS1E_EENS_8epilogue10collective6detail29Sm90TmaWarpSpecializedAdapterINS1H_15DefaultEpilogueISJ_SK_SK_NS1G_6thread17LinearCombinationISJ_Li1EffLNS1L_9ScaleType4KindE0ELNS_15FloatRoundStyleE2ESJ_EENS1_15EpilogueDefaultEEEEEvvEEEEvNT_6ParamsE,@function
        .size           _ZN7cutlass13device_kernelINS_4gemm6kernel13GemmUniversalIN4cute5tupleIJiiiiEEENS1_10collective13CollectiveMmaINS1_34MainloopSm90TmaGmmaWarpSpecializedILi6ENS5_IJNS4_1CILi1EEESB_SB_EEENS1_35KernelTmaWarpSpecializedCooperativeEEENS5_IJNSA_ILi128EEENSA_ILi256EEENSA_ILi64EEEEEENS_10bfloat16_tENS5_IJlSB_lEEESJ_SK_NS4_8TiledMMAINS4_8MMA_AtomIJNS4_4SM904GMMA28MMA_64x256x16_F32BF16BF16_SSILNSO_5MajorE0ELSQ_0ELNSO_7ScaleInE1ELSR_1EEEEEENS4_6LayoutINS5_IJNSA_ILi2EEESB_SB_EEENS5_IJSB_NSA_ILi0EEESX_EEEEENS5_IJNS4_10UnderscoreES10_S10_EEEEENS4_13SM90_TMA_LOADENS4_14ComposedLayoutINS4_7SwizzleILi3ELi4ELi3EEENS4_18smem_ptr_flag_bitsILi16EEENSU_INS5_IJNSA_ILi8EEESH_EEENS5_IJSH_SB_EEEEEEEvNS4_8identityES13_S1D_vS1E_EENS_8epilogue10collective6detail29Sm90TmaWarpSpecializedAdapterINS1H_15DefaultEpilogueISJ_SK_SK_NS1G_6thread17LinearCombinationISJ_Li1EffLNS1L_9ScaleType4KindE0ELNS_15FloatRoundStyleE2ESJ_EENS1_15EpilogueDefaultEEEEEvvEEEEvNT_6ParamsE,(.L_x_326 - _ZN7cutlass13device_kernelINS_4gemm6kernel13GemmUniversalIN4cute5tupleIJiiiiEEENS1_10collective13CollectiveMmaINS1_34MainloopSm90TmaGmmaWarpSpecializedILi6ENS5_IJNS4_1CILi1EEESB_SB_EEENS1_35KernelTmaWarpSpecializedCooperativeEEENS5_IJNSA_ILi128EEENSA_ILi256EEENSA_ILi64EEEEEENS_10bfloat16_tENS5_IJlSB_lEEESJ_SK_NS4_8TiledMMAINS4_8MMA_AtomIJNS4_4SM904GMMA28MMA_64x256x16_F32BF16BF16_SSILNSO_5MajorE0ELSQ_0ELNSO_7ScaleInE1ELSR_1EEEEEENS4_6LayoutINS5_IJNSA_ILi2EEESB_SB_EEENS5_IJSB_NSA_ILi0EEESX_EEEEENS5_IJNS4_10UnderscoreES10_S10_EEEEENS4_13SM90_TMA_LOADENS4_14ComposedLayoutINS4_7SwizzleILi3ELi4ELi3EEENS4_18smem_ptr_flag_bitsILi16EEENSU_INS5_IJNSA_ILi8EEESH_EEENS5_IJSH_SB_EEEEEEEvNS4_8identityES13_S1D_vS1E_EENS_8epilogue10collective6detail29Sm90TmaWarpSpecializedAdapterINS1H_15DefaultEpilogueISJ_SK_SK_NS1G_6thread17LinearCombinationISJ_Li1EffLNS1L_9ScaleType4KindE0ELNS_15FloatRoundStyleE2ESJ_EENS1_15EpilogueDefaultEEEEEvvEEEEvNT_6ParamsE)
        .other          _ZN7cutlass13device_kernelINS_4gemm6kernel13GemmUniversalIN4cute5tupleIJiiiiEEENS1_10collective13CollectiveMmaINS1_34MainloopSm90TmaGmmaWarpSpecializedILi6ENS5_IJNS4_1CILi1EEESB_SB_EEENS1_35KernelTmaWarpSpecializedCooperativeEEENS5_IJNSA_ILi128EEENSA_ILi256EEENSA_ILi64EEEEEENS_10bfloat16_tENS5_IJlSB_lEEESJ_SK_NS4_8TiledMMAINS4_8MMA_AtomIJNS4_4SM904GMMA28MMA_64x256x16_F32BF16BF16_SSILNSO_5MajorE0ELSQ_0ELNSO_7ScaleInE1ELSR_1EEEEEENS4_6LayoutINS5_IJNSA_ILi2EEESB_SB_EEENS5_IJSB_NSA_ILi0EEESX_EEEEENS5_IJNS4_10UnderscoreES10_S10_EEEEENS4_13SM90_TMA_LOADENS4_14ComposedLayoutINS4_7SwizzleILi3ELi4ELi3EEENS4_18smem_ptr_flag_bitsILi16EEENSU_INS5_IJNSA_ILi8EEESH_EEENS5_IJSH_SB_EEEEEEEvNS4_8identityES13_S1D_vS1E_EENS_8epilogue10collective6detail29Sm90TmaWarpSpecializedAdapterINS1H_15DefaultEpilogueISJ_SK_SK_NS1G_6thread17LinearCombinationISJ_Li1EffLNS1L_9ScaleType4KindE0ELNS_15FloatRoundStyleE2ESJ_EENS1_15EpilogueDefaultEEEEEvvEEEEvNT_6ParamsE,@"STO_CUDA_ENTRY STV_DEFAULT"
_ZN7cutlass13device_kernelINS_4gemm6kernel13GemmUniversalIN4cute5tupleIJiiiiEEENS1_10collective13CollectiveMmaINS1_34MainloopSm90TmaGmmaWarpSpecializedILi6ENS5_IJNS4_1CILi1EEESB_SB_EEENS1_35KernelTmaWarpSpecializedCooperativeEEENS5_IJNSA_ILi128EEENSA_ILi256EEENSA_ILi64EEEEEENS_10bfloat16_tENS5_IJlSB_lEEESJ_SK_NS4_8TiledMMAINS4_8MMA_AtomIJNS4_4SM904GMMA28MMA_64x256x16_F32BF16BF16_SSILNSO_5MajorE0ELSQ_0ELNSO_7ScaleInE1ELSR_1EEEEEENS4_6LayoutINS5_IJNSA_ILi2EEESB_SB_EEENS5_IJSB_NSA_ILi0EEESX_EEEEENS5_IJNS4_10UnderscoreES10_S10_EEEEENS4_13SM90_TMA_LOADENS4_14ComposedLayoutINS4_7SwizzleILi3ELi4ELi3EEENS4_18smem_ptr_flag_bitsILi16EEENSU_INS5_IJNSA_ILi8EEESH_EEENS5_IJSH_SB_EEEEEEEvNS4_8identityES13_S1D_vS1E_EENS_8epilogue10collective6detail29Sm90TmaWarpSpecializedAdapterINS1H_15DefaultEpilogueISJ_SK_SK_NS1G_6thread17LinearCombinationISJ_Li1EffLNS1L_9ScaleType4KindE0ELNS_15FloatRoundStyleE2ESJ_EENS1_15EpilogueDefaultEEEEEvvEEEEvNT_6ParamsE:
[----:B------:R-:W0:Y:S01]  /*0000*/  LDC R1, c[0x0][0x28] ;  /* 0x00000a00ff017b82 */ /* 0x000e220000000800 */
[----:B------:R-:W1:Y:S01]  /*0010*/  S2R R18, SR_TID.X ;  /* 0x0000000000127919 */ /* 0x000e620000002100 */
[----:B------:R-:W-:Y:S01]  /*0020*/  ELECT P0, URZ, PT ;  /* 0x00000000003f782f */ /* 0x000fe20003800000 */
[----:B------:R-:W-:Y:S01]  /*0030*/  BSSY B0, `(.L_x_0) ;  /* 0x000000f000007945 */ /* 0x000fe20003800000 */
[--C-:B-1----:R-:W-:Y:S02]  /*0040*/  SHF.R.U32.HI R0, RZ, 0x5, R18.reuse ;  /* 0x00000005ff007819 */ /* 0x102fe40000011612 */
[----:B------:R-:W-:-:S03]  /*0050*/  SHF.R.U32.HI R22, RZ, 0x7, R18 ;  /* 0x00000007ff167819 */ /* 0x000fc60000011612 */
[----:B------:R-:W1:Y:S04]  /*0060*/  SHFL.IDX PT, R5, R0, RZ, 0x1f ;  /* 0x00001fff00057589 */ /* 0x000e6800000e0000 */
[----:B------:R2:W3:Y:S01]  /*0070*/  SHFL.IDX PT, R8, R22, RZ, 0x1f ;  /* 0x00001fff16087589 */ /* 0x0004e200000e0000 */
[----:B-1----:R-:W-:-:S13]  /*0080*/  ISETP.NE.OR P0, PT, R5, RZ, !P0 ;  /* 0x000000ff0500720c */ /* 0x002fda0004705670 */
[----:B0-23--:R-:W-:Y:S05]  /*0090*/  @P0 BRA `(.L_x_1) ;  /* 0x0000000000200947 */ /* 0x00dfea0003800000 */
[----:B------:R-:W-:Y:S02]  /*00a0*/  ULDC.64 UR4, c[0x0][0x198] ;  /* 0x0000660000047ab9 */ /* 0x000fe40000000a00 */
[----:B------:R-:W-:Y:S02]  /*00b0*/  UIADD3 UR6, UP0, UR4, 0xf0, URZ ;  /* 0x000000f004067890 */ /* 0x000fe4000ff1e03f */
[----:B------:R-:W-:Y:S02]  /*00c0*/  UIADD3 UR4, UP1, UR4, 0x1f0, URZ ;  /* 0x000001f004047890 */ /* 0x000fe4000ff3e03f */
[----:B------:R-:W-:Y:S02]  /*00d0*/  UIADD3.X UR7, URZ, UR5, URZ, UP0, !UPT ;  /* 0x000000053f077290 */ /* 0x000fe400087fe43f */
[----:B------:R-:W-:-:S07]  /*00e0*/  UIADD3.X UR5, URZ, UR5, URZ, UP1, !UPT ;  /* 0x000000053f057290 */ /* 0x000fce0008ffe43f */
[----:B------:R0:W-:Y:S02]  /*00f0*/  UTMACCTL.PF [UR6] ;  /* 0x00000000060079b9 */ /* 0x0001e40008040000 */
[----:B------:R0:W-:Y:S02]  /*0100*/  UTMACCTL.PF [UR4] ;  /* 0x00000000040079b9 */ /* 0x0001e40008040000 */
[----:B0-----:R-:W-:Y:S01]  /*0110*/  NOP ;  /* 0x0000000000007918 */ /* 0x001fe20000000000 */
.L_x_1:
[----:B------:R-:W-:Y:S05]  /*0120*/  BSYNC B0 ;  /* 0x0000000000007941 */ /* 0x000fea0003800000 */
.L_x_0:
[----:B------:R-:W0:Y:S02]  /*0130*/  SHFL.IDX PT, R2, R0, RZ, 0x1f ;  /* 0x00001fff00027589 */ /* 0x000e2400000e0000 */
[----:B0-----:R-:W-:-:S13]  /*0140*/  ISETP.NE.AND P0, PT, R2, RZ, PT ;  /* 0x000000ff0200720c */ /* 0x001fda0003f05270 */
[----:B------:R-:W-:Y:S05]  /*0150*/  @P0 BRA `(.L_x_2) ;  /* 0x0000000000680947 */ /* 0x000fea0003800000 */
[----:B------:R-:W0:Y:S01]  /*0160*/  S2UR UR8, SR_CgaCtaId ;  /* 0x00000000000879c3 */ /* 0x000e220000008800 */
[----:B------:R-:W-:Y:S01]  /*0170*/  UMOV UR4, 0x400 ;  /* 0x0000040000047882 */ /* 0x000fe20000000000 */
[----:B------:R-:W-:Y:S01]  /*0180*/  UMOV UR5, 0x1 ;  /* 0x0000000100057882 */ /* 0x000fe20000000000 */
[----:B------:R-:W-:Y:S01]  /*0190*/  UMOV UR6, 0x100 ;  /* 0x0000010000067882 */ /* 0x000fe20000000000 */
[----:B------:R-:W-:Y:S01]  /*01a0*/  ELECT P0, URZ, PT ;  /* 0x00000000003f782f */ /* 0x000fe20003800000 */
[----:B------:R-:W-:-:S04]  /*01b0*/  UIADD3 UR6, -UR6, 0x100000, URZ ;  /* 0x0010000006067890 */ /* 0x000fc8000fffe13f */
[----:B------:R-:W-:Y:S02]  /*01c0*/  USHF.L.U32 UR7, UR6, 0xb, URZ ;  /* 0x0000000b06077899 */ /* 0x000fe4000800063f */
[----:B------:R-:W-:Y:S02]  /*01d0*/  USHF.L.U32 UR6, UR6, 0x1, URZ ;  /* 0x0000000106067899 */ /* 0x000fe4000800063f */
[----:B0-----:R-:W-:Y:S02]  /*01e0*/  ULEA UR8, UR8, UR4, 0x18 ;  /* 0x0000000408087291 */ /* 0x001fe4000f8ec03f */
[----:B------:R-:W-:-:S04]  /*01f0*/  UIADD3 UR4, -UR5, 0x100000, URZ ;  /* 0x0010000005047890 */ /* 0x000fc8000fffe13f */
[----:B------:R-:W-:Y:S02]  /*0200*/  USHF.L.U32 UR5, UR4, 0xb, URZ ;  /* 0x0000000b04057899 */ /* 0x000fe4000800063f */
[----:B------:R-:W-:Y:S01]  /*0210*/  USHF.L.U32 UR4, UR4, 0x1, URZ ;  /* 0x0000000104047899 */ /* 0x000fe2000800063f */
[----:B------:R-:W0:Y:S11]  /*0220*/  FENCE.VIEW.ASYNC.S ;  /* 0x00000000000073c6 */ /* 0x000e360000000000 */
[----:B0-----:R0:W1:Y:S01]  /*0230*/  SYNCS.EXCH.64 URZ, [UR8], UR4 ;  /* 0x00000004083f75b2 */ /* 0x0010620008000100 */
[----:B------:R0:W2:Y:S01]  /*0240*/  SYNCS.EXCH.64 URZ, [UR8+0x30], UR6 ;  /* 0x00003006083f75b2 */ /* 0x0000a20008000100 */
[----:B------:R0:W3:Y:S01]  /*0250*/  SYNCS.EXCH.64 URZ, [UR8+0x8], UR4 ;  /* 0x00000804083f75b2 */ /* 0x0000e20008000100 */
[----:B------:R0:W4:Y:S01]  /*0260*/  SYNCS.EXCH.64 URZ, [UR8+0x38], UR6 ;  /* 0x00003806083f75b2 */ /* 0x0001220008000100 */
[----:B------:R0:W0:Y:S01]  /*0270*/  SYNCS.EXCH.64 URZ, [UR8+0x10], UR4 ;  /* 0x00001004083f75b2 */ /* 0x0000220008000100 */
[----:B------:R0:W0:Y:S01]  /*0280*/  SYNCS.EXCH.64 URZ, [UR8+0x40], UR6 ;  /* 0x00004006083f75b2 */ /* 0x0000220008000100 */
[----:B------:R0:W0:Y:S01]  /*0290*/  SYNCS.EXCH.64 URZ, [UR8+0x18], UR4 ;  /* 0x00001804083f75b2 */ /* 0x0000220008000100 */
[----:B------:R0:W0:Y:S01]  /*02a0*/  SYNCS.EXCH.64 URZ, [UR8+0x48], UR6 ;  /* 0x00004806083f75b2 */ /* 0x0000220008000100 */
[----:B------:R0:W0:Y:S01]  /*02b0*/  SYNCS.EXCH.64 URZ, [UR8+0x20], UR4 ;  /* 0x00002004083f75b2 */ /* 0x0000220008000100 */
[----:B------:R0:W0:Y:S01]  /*02c0*/  SYNCS.EXCH.64 URZ, [UR8+0x50], UR6 ;  /* 0x00005006083f75b2 */ /* 0x0000220008000100 */
[----:B------:R0:W0:Y:S01]  /*02d0*/  SYNCS.EXCH.64 URZ, [UR8+0x28], UR4 ;  /* 0x00002804083f75b2 */ /* 0x0000220008000100 */
[----:B------:R0:W0:Y:S01]  /*02e0*/  SYNCS.EXCH.64 URZ, [UR8+0x58], UR6 ;  /* 0x00005806083f75b2 */ /* 0x0000220008000100 */
[----:B------:R-:W-:Y:S01]  /*02f0*/  NOP ;  /* 0x0000000000007918 */ /* 0x000fe20000000000 */
.L_x_2:
[----:B------:R-:W5:Y:S01]  /*0300*/  SHFL.IDX PT, R0, R0, RZ, 0x1f ;  /* 0x00001fff00007589 */ /* 0x000f6200000e0000 */
[----:B------:R-:W-:Y:S01]  /*0310*/  ELECT P0, URZ, PT ;  /* 0x00000000003f782f */ /* 0x000fe20003800000 */
[----:B------:R-:W1:Y:S01]  /*0320*/  LDC R2, c[0x0][0x65c] ;  /* 0x00019700ff027b82 */ /* 0x000e620000000800 */
[----:B------:R-:W-:Y:S01]  /*0330*/  SHF.R.S32.HI R6, RZ, 0x1f, R5 ;  /* 0x0000001fff067819 */ /* 0x000fe20000011405 */
[----:B------:R-:W2:Y:S01]  /*0340*/  S2R R3, SR_CTAID.Y ;  /* 0x0000000000037919 */ /* 0x000ea20000002600 */
[----:B0-----:R-:W-:Y:S01]  /*0350*/  UMOV UR4, 0x20 ;  /* 0x0000002000047882 */ /* 0x001fe20000000000 */
[----:B------:R-:W-:Y:S01]  /*0360*/  ISETP.NE.AND P2, PT, R8, RZ, PT ;  /* 0x000000ff0800720c */ /* 0x000fe20003f45270 */
[----:B------:R-:W-:Y:S01]  /*0370*/  NOP ;  /* 0x0000000000007918 */ /* 0x000fe20000000000 */
[----:B------:R-:W0:Y:S01]  /*0380*/  S2R R4, SR_CTAID.X ;  /* 0x0000000000047919 */ /* 0x000e220000002500 */
[----:B------:R-:W-:Y:S01]  /*0390*/  LEA.HI R6, R6, R5, RZ, 0x2 ;  /* 0x0000000506067211 */ /* 0x000fe200078f10ff */
[----:B------:R-:W-:Y:S01]  /*03a0*/  NOP ;  /* 0x0000000000007918 */ /* 0x000fe20000000000 */
[----:B-----5:R-:W-:-:S02]  /*03b0*/  ISETP.NE.OR P0, PT, R0, RZ, !P0 ;  /* 0x000000ff0000720c */ /* 0x020fc40004705670 */
[----:B-1----:R-:W-:-:S04]  /*03c0*/  ISETP.NE.AND P3, PT, R2, 0x1, PT ;  /* 0x000000010200780c */ /* 0x002fc80003f65270 */
[----:B------:R-:W-:Y:S02]  /*03d0*/  P2R R0, PR, RZ, 0x8 ;  /* 0x00000008ff007803 */ /* 0x000fe40000000000 */
[----:B------:R-:W-:-:S05]  /*03e0*/  LOP3.LUT R0, R6, 0xfffffffc, RZ, 0xc0, !PT ;  /* 0xfffffffc06007812 */ /* 0x000fca00078ec0ff */
[----:B------:R-:W-:Y:S01]  /*03f0*/  VOTEU.ALL UP0, P0 ;  /* 0x00000000003f7886 */ /* 0x000fe20000000000 */
[----:B------:R-:W-:Y:S01]  /*0400*/  IMAD.IADD R0, R5, 0x1, -R0 ;  /* 0x0000000105007824 */ /* 0x000fe200078e0a00 */
[----:B------:R-:W0:Y:S01]  /*0410*/  @P3 LDC R17, c[0x0][0x10] ;  /* 0x00000400ff113b82 */ /* 0x000e220000000800 */
[----:B------:R-:W-:Y:S01]  /*0420*/  VOTEU.ALL UP1, P0 ;  /* 0x00000000003f7886 */ /* 0x000fe20000020000 */
[----:B--2---:R-:W-:Y:S01]  /*0430*/  @P3 IMAD.MOV.U32 R6, RZ, RZ, R3 ;  /* 0x000000ffff063224 */ /* 0x004fe200078e0003 */
[----:B------:R-:W-:Y:S01]  /*0440*/  @!UP0 UMOV UR6, 0x400 ;  /* 0x0000040000068882 */ /* 0x000fe20000000000 */
[----:B------:R-:W-:-:S04]  /*0450*/  @!UP0 UIADD3 UR4, -UR4, 0x100000, URZ ;  /* 0x0010000004048890 */ /* 0x000fc8000fffe13f */
[----:B------:R-:W-:Y:S02]  /*0460*/  @!UP0 USHF.L.U32 UR5, UR4, 0xb, URZ ;  /* 0x0000000b04058899 */ /* 0x000fe4000800063f */
[----:B------:R-:W-:Y:S01]  /*0470*/  @!UP0 USHF.L.U32 UR4, UR4, 0x1, URZ ;  /* 0x0000000104048899 */ /* 0x000fe2000800063f */
[----:B------:R-:W-:Y:S02]  /*0480*/  @P3 IMAD.MOV.U32 R7, RZ, RZ, RZ ;  /* 0x000000ffff073224 */ /* 0x000fe400078e00ff */
[----:B------:R-:W-:Y:S01]  /*0490*/  IMAD.MOV.U32 R5, RZ, RZ, RZ ;  /* 0x000000ffff057224 */ /* 0x000fe200078e00ff */
[----:B------:R-:W1:Y:S01]  /*04a0*/  @!UP0 S2UR UR7, SR_CgaCtaId ;  /* 0x00000000000789c3 */ /* 0x000e620000008800 */
[----:B------:R-:W-:-:S07]  /*04b0*/  @P3 IMAD.MOV.U32 R11, RZ, RZ, RZ ;  /* 0x000000ffff0b3224 */ /* 0x000fce00078e00ff */
[----:B------:R-:W2:Y:S01]  /*04c0*/  @!P3 LDC R9, c[0x0][0xc] ;  /* 0x00000300ff09bb82 */ /* 0x000ea20000000800 */
[----:B0-----:R-:W-:-:S04]  /*04d0*/  @P3 IMAD.WIDE.U32 R16, R4, R17, R6 ;  /* 0x0000001104103225 */ /* 0x001fc800078e0006 */
[----:B------:R-:W-:Y:S01]  /*04e0*/  @P3 IMAD.IADD R17, R17, 0x1, R11 ;  /* 0x0000000111113824 */ /* 0x000fe200078e020b */
[----:B-1----:R-:W-:Y:S01]  /*04f0*/  @!UP0 ULEA UR6, UR7, UR6, 0x18 ;  /* 0x0000000607068291 */ /* 0x002fe2000f8ec03f */
[----:B------:R-:W-:Y:S01]  /*0500*/  VOTEU.ALL UP0, P0 ;  /* 0x00000000003f7886 */ /* 0x000fe20000000000 */
[----:B------:R-:W-:-:S04]  /*0510*/  ISETP.NE.AND P0, PT, R0, 0x3, PT ;  /* 0x000000030000780c */ /* 0x000fc80003f05270 */
[----:B------:R-:W-:Y:S01]  /*0520*/  ISETP.EQ.OR P0, PT, R0, RZ, !P0 ;  /* 0x000000ff0000720c */ /* 0x000fe20004702670 */
[----:B--2---:R-:W-:-:S03]  /*0530*/  @!P3 IMAD.WIDE.U32 R6, R9, R3, R4 ;  /* 0x000000030906b225 */ /* 0x004fc600078e0004 */
[C---:B------:R-:W-:Y:S01]  /*0540*/  ISETP.EQ.AND P0, PT, R8.reuse, RZ, P0 ;  /* 0x000000ff0800720c */ /* 0x040fe20000702270 */
[----:B------:R-:W-:Y:S01]  /*0550*/  VIADD R8, R8, 0xffffffff ;  /* 0xffffffff08087836 */ /* 0x000fe20000000000 */
[----:B------:R-:W0:Y:S02]  /*0560*/  FENCE.VIEW.ASYNC.S ;  /* 0x00000000000073c6 */ /* 0x000e240000000000 */
[----:B0-----:R0:W3:Y:S01]  /*0570*/  @!UP0 SYNCS.EXCH.64 URZ, [UR6+0x70], UR4 ;  /* 0x00007004063f85b2 */ /* 0x0010e20008000100 */
[----:B------:R-:W-:Y:S01]  /*0580*/  @!P3 IMAD.MOV.U32 R16, RZ, RZ, R6 ;  /* 0x000000ffff10b224 */ /* 0x000fe200078e0006 */
[----:B------:R-:W-:Y:S01]  /*0590*/  SEL R19, RZ, 0x1, !P0 ;  /* 0x00000001ff137807 */ /* 0x000fe20004000000 */
[----:B------:R-:W-:Y:S01]  /*05a0*/  @!P3 IMAD.MOV.U32 R17, RZ, RZ, R7 ;  /* 0x000000ffff11b224 */ /* 0x000fe200078e0007 */
[----:B------:R-:W-:-:S04]  /*05b0*/  ISETP.GE.U32.AND P1, PT, R8, 0x2, PT ;  /* 0x000000020800780c */ /* 0x000fc80003f26070 */
[----:B------:R-:W-:Y:S01]  /*05c0*/  SEL R19, R19, 0x2, P1 ;  /* 0x0000000213137807 */ /* 0x000fe20000800000 */
[----:B------:R0:W3:Y:S01]  /*05d0*/  @!UP1 SYNCS.EXCH.64 URZ, [UR6+0x78], UR4 ;  /* 0x00007804063f95b2 */ /* 0x0000e20008000100 */
[----:B------:R-:W-:Y:S01]  /*05e0*/  NOP ;  /* 0x0000000000007918 */ /* 0x000fe20000000000 */
[----:B---34-:R-:W-:Y:S06]  /*05f0*/  BAR.SYNC.DEFER_BLOCKING 0x0 ;  /* 0x0000000000007b1d */ /* 0x018fec0000010000 */
[----:B------:R-:W-:Y:S05]  /*0600*/  @!P2 BRA `(.L_x_3) ;  /* 0x00000098006ca947 */ /* 0x000fea0003800000 */
[----:B------:R-:W-:-:S13]  /*0610*/  ISETP.GT.U32.AND P0, PT, R8, 0x1, PT ;  /* 0x000000010800780c */ /* 0x000fda0003f04070 */
[----:B0-----:R-:W-:Y:S05]  /*0620*/  @P0 EXIT ;  /* 0x000000000000094d */ /* 0x001fea0003800000 */
[----:B------:R-:W-:Y:S01]  /*0630*/  ULDC.64 UR4, c[0x0][0x650] ;  /* 0x0001940000047ab9 */ /* 0x000fe20000000a00 */
[----:B------:R-:W-:Y:S01]  /*0640*/  PRMT R0, RZ, 0x7610, R0 ;  /* 0x00007610ff007816 */ /* 0x000fe20000000000 */
[----:B------:R-:W-:Y:S01]  /*0650*/  IMAD.MOV.U32 R153, RZ, RZ, -0x1 ;  /* 0xffffffffff997424 */ /* 0x000fe200078e00ff */
[----:B------:R-:W-:Y:S01]  /*0660*/  ISETP.GE.U32.AND P0, PT, R16, UR4, PT ;  /* 0x0000000410007c0c */ /* 0x000fe2000bf06070 */
[----:B------:R-:W-:Y:S02]  /*0670*/  IMAD.MOV.U32 R152, RZ, RZ, -0x1 ;  /* 0xffffffffff987424 */ /* 0x000fe400078e00ff */
[----:B------:R-:W-:Y:S01]  /*0680*/  IMAD.MOV.U32 R23, RZ, RZ, -0x1 ;  /* 0xffffffffff177424 */ /* 0x000fe200078e00ff */
[----:B------:R-:W-:-:S13]  /*0690*/  ISETP.GE.U32.AND.EX P0, PT, R17, UR5, PT, P0 ;  /* 0x0000000511007c0c */ /* 0x000fda000bf06100 */
[----:B------:R-:W-:Y:S05]  /*06a0*/  @P0 BRA `(.L_x_4) ;  /* 0x0000000400540947 */ /* 0x000fea0003800000 */
[----:B------:R-:W0:Y:S01]  /*06b0*/  LDC.64 R14, c[0x0][0x628] ;  /* 0x00018a00ff0e7b82 */ /* 0x000e220000000a00 */
[----:B------:R-:W-:Y:S02]  /*06c0*/  IMAD.MOV.U32 R6, RZ, RZ, R16 ;  /* 0x000000ffff067224 */ /* 0x000fe400078e0010 */
[----:B------:R-:W-:-:S05]  /*06d0*/  IMAD.MOV.U32 R7, RZ, RZ, R17 ;  /* 0x000000ffff077224 */ /* 0x000fca00078e0011 */
[----:B------:R-:W1:Y:S08]  /*06e0*/  LDC R0, c[0x0][0x630] ;  /* 0x00018c00ff007b82 */ /* 0x000e700000000800 */
[----:B------:R-:W2:Y:S01]  /*06f0*/  LDC.64 R20, c[0x0][0x620] ;  /* 0x00018800ff147b82 */ /* 0x000ea20000000a00 */
[----:B0-----:R-:W-:-:S04]  /*0700*/  ISETP.NE.U32.AND P0, PT, R14, RZ, PT ;  /* 0x000000ff0e00720c */ /* 0x001fc80003f05070 */
[----:B------:R-:W-:-:S13]  /*0710*/  ISETP.NE.AND.EX P0, PT, R15, RZ, PT, P0 ;  /* 0x000000ff0f00720c */ /* 0x000fda0003f05300 */
[----:B-12---:R-:W-:Y:S05]  /*0720*/  @!P0 BRA `(.L_x_5) ;  /* 0x0000000000288947 */ /* 0x006fea0003800000 */
[----:B------:R-:W0:Y:S02]  /*0730*/  LDC R11, c[0x0][0x634] ;  /* 0x00018d00ff0b7b82 */ /* 0x000e240000000800 */
[----:B0-----:R-:W-:-:S05]  /*0740*/  IADD3 R11, P0, R16, R11, RZ ;  /* 0x0000000b100b7210 */ /* 0x001fca0007f1e0ff */
[----:B------:R-:W-:-:S04]  /*0750*/  IMAD.X R13, RZ, RZ, R17, P0 ;  /* 0x000000ffff0d7224 */ /* 0x000fc800000e0611 */
[----:B------:R-:W-:-:S04]  /*0760*/  IMAD.WIDE.U32 R6, R13, R14, RZ ;  /* 0x0000000e0d067225 */ /* 0x000fc800078e00ff */
[----:B------:R-:W-:-:S04]  /*0770*/  IMAD.WIDE.U32 R8, P0, R11, R15, R6 ;  /* 0x0000000f0b087225 */ /* 0x000fc80007800006 */
[----:B------:R-:W-:-:S04]  /*0780*/  IMAD.WIDE.U32 R6, R11, R14, RZ ;  /* 0x0000000e0b067225 */ /* 0x000fc800078e00ff */
[----:B------:R-:W-:Y:S01]  /*0790*/  IMAD.X R11, RZ, RZ, RZ, P0 ;  /* 0x000000ffff0b7224 */ /* 0x000fe200000e06ff */
[----:B------:R-:W-:Y:S01]  /*07a0*/  IADD3 RZ, P0, R7, R8, RZ ;  /* 0x0000000807ff7210 */ /* 0x000fe20007f1e0ff */
[----:B------:R-:W-:-:S04]  /*07b0*/  IMAD.MOV.U32 R10, RZ, RZ, R9 ;  /* 0x000000ffff0a7224 */ /* 0x000fc800078e0009 */
[----:B------:R-:W-:-:S08]  /*07c0*/  IMAD.WIDE.U32.X R6, R13, R15, R10, P0 ;  /* 0x0000000f0d067225 */ /* 0x000fd000000e040a */
.L_x_5:
[-CC-:B------:R-:W-:Y:S01]  /*07d0*/  SHF.R.U64 R23, R6, R0.reuse, R7.reuse ;  /* 0x0000000006177219 */ /* 0x180fe20000001207 */
[----:B------:R-:W0:Y:S01]  /*07e0*/  LDC R10, c[0x0][0x618] ;  /* 0x00018600ff0a7b82 */ /* 0x000e220000000800 */
[----:B------:R-:W-:Y:S01]  /*07f0*/  SHF.R.U32.HI R5, RZ, R0, R7 ;  /* 0x00000000ff057219 */ /* 0x000fe20000011607 */
[----:B------:R-:W-:Y:S01]  /*0800*/  ULDC UR4, c[0x0][0x150] ;  /* 0x0000540000047ab9 */ /* 0x000fe20000000800 */
[----:B------:R-:W-:Y:S02]  /*0810*/  IADD3 R9, P0, RZ, -R23, RZ ;  /* 0x80000017ff097210 */ /* 0x000fe40007f1e0ff */
[----:B------:R-:W-:-:S03]  /*0820*/  I2FP.F32.U32 R0, R4 ;  /* 0x0000000400007245 */ /* 0x000fc60000201000 */
[----:B------:R-:W1:Y:S01]  /*0830*/  LDC.64 R28, c[0x0][0x640] ;  /* 0x00019000ff1c7b82 */ /* 0x000e620000000a00 */
[----:B------:R-:W-:Y:S02]  /*0840*/  IMAD.X R11, RZ, RZ, ~R5, P0 ;  /* 0x000000ffff0b7224 */ /* 0x000fe400000e0e05 */
[----:B------:R-:W-:Y:S01]  /*0850*/  FMUL R0, R0, UR4 ;  /* 0x0000000400007c20 */ /* 0x000fe20008400000 */
[----:B------:R-:W-:Y:S01]  /*0860*/  IMAD.WIDE.U32 R6, R9, R20, R16 ;  /* 0x0000001409067225 */ /* 0x000fe200078e0010 */
[----:B------:R-:W-:-:S03]  /*0870*/  ULDC UR4, c[0x0][0x154] ;  /* 0x0000550000047ab9 */ /* 0x000fc60000000800 */
[----:B------:R-:W-:Y:S01]  /*0880*/  IMAD R8, R11, R20, RZ ;  /* 0x000000140b087224 */ /* 0x000fe200078e02ff */
[----:B------:R-:W2:Y:S01]  /*0890*/  LDC R5, c[0x0][0x144] ;  /* 0x00005100ff057b82 */ /* 0x000ea20000000800 */
[----:B------:R-:W3:Y:S02]  /*08a0*/  F2I.U32.TRUNC.NTZ R0, R0 ;  /* 0x0000000000007305 */ /* 0x000ee4000020f000 */
[----:B------:R-:W-:-:S04]  /*08b0*/  IMAD R9, R9, R21, R8 ;  /* 0x0000001509097224 */ /* 0x000fc800078e0208 */
[----:B------:R-:W-:Y:S01]  /*08c0*/  IMAD.IADD R7, R7, 0x1, R9 ;  /* 0x0000000107077824 */ /* 0x000fe200078e0209 */
[----:B------:R-:W4:Y:S01]  /*08d0*/  LDC R12, c[0x0][0x608] ;  /* 0x00018200ff0c7b82 */ /* 0x000f220000000800 */
[----:B------:R-:W-:-:S03]  /*08e0*/  IMAD.MOV.U32 R9, RZ, RZ, -0x1 ;  /* 0xffffffffff097424 */ /* 0x000fc600078e00ff */
[-CC-:B0-----:R-:W-:Y:S02]  /*08f0*/  SHF.R.U64 R20, R6, R10.reuse, R7.reuse ;  /* 0x0000000a06147219 */ /* 0x181fe40000001207 */
[----:B------:R-:W-:Y:S02]  /*0900*/  I2FP.F32.U32 R6, R3 ;  /* 0x0000000300067245 */ /* 0x000fe40000201000 */
[----:B------:R-:W0:Y:S01]  /*0910*/  LDC R26, c[0x0][0x658] ;  /* 0x00019600ff1a7b82 */ /* 0x000e220000000800 */
[----:B-1----:R-:W-:Y:S01]  /*0920*/  ISETP.NE.U32.AND P0, PT, R28, RZ, PT ;  /* 0x000000ff1c00720c */ /* 0x002fe20003f05070 */
[----:B---3--:R-:W-:Y:S01]  /*0930*/  IMAD.MOV R8, RZ, RZ, -R0 ;  /* 0x000000ffff087224 */ /* 0x008fe200078e0a00 */
[----:B------:R-:W-:Y:S01]  /*0940*/  SHF.R.U32.HI R7, RZ, R10, R7 ;  /* 0x0000000aff077219 */ /* 0x000fe20000011607 */
[----:B------:R-:W-:Y:S01]  /*0950*/  FMUL R6, R6, UR4 ;  /* 0x0000000406067c20 */ /* 0x000fe20008400000 */
[----:B------:R-:W-:-:S03]  /*0960*/  ISETP.NE.AND.EX P0, PT, R29, RZ, PT, P0 ;  /* 0x000000ff1d00720c */ /* 0x000fc60003f05300 */
[----:B------:R-:W1:Y:S01]  /*0970*/  LDC R14, c[0x0][0x148] ;  /* 0x00005200ff0e7b82 */ /* 0x000e620000000800 */
[----:B--2---:R-:W-:-:S07]  /*0980*/  IMAD R0, R5, R8, R4 ;  /* 0x0000000805007224 */ /* 0x004fce00078e0204 */
[----:B------:R-:W2:Y:S01]  /*0990*/  LDC R24, c[0x0][0x600] ;  /* 0x00018000ff187b82 */ /* 0x000ea20000000800 */
[-CC-:B----4-:R-:W-:Y:S02]  /*09a0*/  SHF.R.U64 R30, R20, R12.reuse, R7.reuse ;  /* 0x0000000c141e7219 */ /* 0x190fe40000001207 */
[----:B------:R-:W-:Y:S01]  /*09b0*/  SHF.R.U32.HI R5, RZ, R12, R7 ;  /* 0x0000000cff057219 */ /* 0x000fe20000011607 */
[----:B------:R-:W-:Y:S01]  /*09c0*/  IMAD.MOV.U32 R7, RZ, RZ, 0x1 ;  /* 0x00000001ff077424 */ /* 0x000fe200078e00ff */
[----:B------:R3:W4:Y:S03]  /*09d0*/  F2I.U32.TRUNC.NTZ R12, R6 ;  /* 0x00000006000c7305 */ /* 0x000726000020f000 */
[----:B------:R-:W1:Y:S01]  /*09e0*/  LDC R15, c[0x0][0x648] ;  /* 0x00019200ff0f7b82 */ /* 0x000e620000000800 */
[-C--:B0-----:R-:W-:Y:S02]  /*09f0*/  SHF.L.U32 R4, R9, R26.reuse, RZ ;  /* 0x0000001a09047219 */ /* 0x081fe400000006ff */
[----:B------:R-:W-:-:S02]  /*0a00*/  SHF.R.U64 R32, R30, R26, R5 ;  /* 0x0000001a1e207219 */ /* 0x000fc40000001205 */
[----:B------:R-:W-:Y:S02]  /*0a10*/  LOP3.LUT R11, RZ, R4, RZ, 0x33, !PT ;  /* 0x00000004ff0b7212 */ /* 0x000fe400078e33ff */
[-C--:B------:R-:W-:Y:S01]  /*0a20*/  SHF.R.U32.HI R5, RZ, R26.reuse, R5 ;  /* 0x0000001aff057219 */ /* 0x080fe20000011605 */
[----:B------:R-:W0:Y:S01]  /*0a30*/  LDC R21, c[0x0][0x638] ;  /* 0x00018e00ff157b82 */ /* 0x000e220000000800 */
[----:B------:R-:W-:Y:S01]  /*0a40*/  SHF.L.U32 R10, R7, R26, RZ ;  /* 0x0000001a070a7219 */ /* 0x000fe200000006ff */
[----:B------:R-:W-:-:S06]  /*0a50*/  IMAD.MOV.U32 R4, RZ, RZ, R32 ;  /* 0x000000ffff047224 */ /* 0x000fcc00078e0020 */
[----:B------:R-:W0:Y:S01]  /*0a60*/  LDC R153, c[0x0][0x610] ;  /* 0x00018400ff997b82 */ /* 0x000e220000000800 */
[----:B---34-:R-:W-:Y:S05]  /*0a70*/  @!P0 BRA `(.L_x_6) ;  /* 0x0000000000288947 */ /* 0x018fea0003800000 */
[----:B------:R-:W3:Y:S02]  /*0a80*/  LDC R9, c[0x0][0x64c] ;  /* 0x00019300ff097b82 */ /* 0x000ee40000000800 */
[----:B---3--:R-:W-:-:S05]  /*0a90*/  IADD3 R9, P0, R32, R9, RZ ;  /* 0x0000000920097210 */ /* 0x008fca0007f1e0ff */
        /* <DEDUP_REMOVED lines=8> */
.L_x_6:
[----:B-1----:R-:W-:Y:S01]  /*0b20*/  SHF.R.U64 R4, R4, R15, R5 ;  /* 0x0000000f04047219 */ /* 0x002fe20000001205 */
[----:B--2---:R-:W-:Y:S01]  /*0b30*/  VIADD R5, R24, 0xffffffff ;  /* 0xffffffff18057836 */ /* 0x004fe20000000000 */
[----:B------:R-:W-:Y:S01]  /*0b40*/  LOP3.LUT R11, R30, R11, RZ, 0xc0, !PT ;  /* 0x0000000b1e0b7212 */ /* 0x000fe200078ec0ff */
[----:B------:R-:W-:Y:S02]  /*0b50*/  IMAD.MOV R12, RZ, RZ, -R12 ;  /* 0x000000ffff0c7224 */ /* 0x000fe400078e0a0c */
[----:B------:R-:W-:Y:S02]  /*0b60*/  IMAD.MOV R6, RZ, RZ, -R4 ;  /* 0x000000ffff067224 */ /* 0x000fe400078e0a04 */
[----:B------:R-:W-:Y:S01]  /*0b70*/  IMAD R11, R10, R4, R11 ;  /* 0x000000040a0b7224 */ /* 0x000fe200078e020b */
[----:B------:R-:W-:Y:S01]  /*0b80*/  LOP3.LUT R4, R20, R5, RZ, 0xc0, !PT ;  /* 0x0000000514047212 */ /* 0x000fe200078ec0ff */
[----:B------:R-:W-:Y:S02]  /*0b90*/  @P3 IMAD R0, R14, R12, R3 ;  /* 0x0000000c0e003224 */ /* 0x000fe400078e0203 */
[----:B0-----:R-:W-:-:S02]  /*0ba0*/  IMAD R3, R6, R21, R32 ;  /* 0x0000001506037224 */ /* 0x001fc400078e0220 */
[----:B------:R-:W-:Y:S02]  /*0bb0*/  IMAD R153, R11, R153, R0 ;  /* 0x000000990b997224 */ /* 0x000fe400078e0200 */
[----:B------:R-:W-:Y:S02]  /*0bc0*/  IMAD R4, R3, R24, R4 ;  /* 0x0000001803047224 */ /* 0x000fe400078e0204 */
[----:B------:R-:W-:-:S03]  /*0bd0*/  IMAD.MOV.U32 R0, RZ, RZ, 0x1 ;  /* 0x00000001ff007424 */ /* 0x000fc600078e00ff */
[----:B------:R-:W-:Y:S02]  /*0be0*/  SEL R152, R4, R153, !P3 ;  /* 0x0000009904987207 */ /* 0x000fe40005800000 */
[----:B------:R-:W-:-:S07]  /*0bf0*/  SEL R153, R153, R4, !P3 ;  /* 0x0000000499997207 */ /* 0x000fce0005800000 */
.L_x_4:
[----:B------:R-:W-:-:S08]  /*0c00*/  NOP ;  /* 0x0000000000007918 */ /* 0x000fd00000000000 */
[----:B------:R-:W0:Y:S02]  /*0c10*/  USETMAXREG.TRY_ALLOC.CTAPOOL UP0, 0xe8 ;  /* 0x000000e8000079c8 */ /* 0x000e240008000600 */
[----:B0-----:R-:W-:-:S13]  /*0c20*/  PLOP3.LUT P0, PT, PT, PT, UP0, 0x80, 0x0 ;  /* 0x000000000000781c */ /* 0x001fda0003f0f008 */
[----:B------:R-:W-:Y:S05]  /*0c30*/  @!P0 BRA `(.L_x_4) ;  /* 0xfffffffc00f08947 */ /* 0x000fea000383ffff */
[----:B------:R-:W-:Y:S01]  /*0c40*/  ULDC.64 UR4, c[0x0][0x598] ;  /* 0x0001660000047ab9 */ /* 0x000fe20000000a00 */
[----:B------:R-:W-:Y:S01]  /*0c50*/  ULDC.64 UR36, c[0x0][0x208] ;  /* 0x0000820000247ab9 */ /* 0x000fe20000000a00 */
[----:B------:R-:W-:-:S04]  /*0c60*/  ISETP.NE.U32.AND P0, PT, RZ, UR4, PT ;  /* 0x00000004ff007c0c */ /* 0x000fc8000bf05070 */
[----:B------:R-:W-:-:S13]  /*0c70*/  ISETP.NE.AND.EX P0, PT, RZ, UR5, PT, P0 ;  /* 0x00000005ff007c0c */ /* 0x000fda000bf05300 */
[----:B------:R-:W-:Y:S05]  /*0c80*/  @!P0 BRA `(.L_x_7) ;  /* 0x00000000001c8947 */ /* 0x000fea0003800000 */
[----:B------:R-:W0:Y:S02]  /*0c90*/  LDC.64 R4, c[0x0][0x598] ;  /* 0x00016600ff047b82 */ /* 0x000e240000000a00 */
[----:B0-----:R-:W2:Y:S02]  /*0ca0*/  LDG.E.64 R4, desc[UR36][R4.64] ;  /* 0x0000002404047981 */ /* 0x001ea4000c1e1b00 */
[----:B--2---:R-:W-:-:S04]  /*0cb0*/  ISETP.NE.U32.AND P0, PT, R4, RZ, PT ;  /* 0x000000ff0400720c */ /* 0x004fc80003f05070 */
[----:B------:R-:W-:-:S13]  /*0cc0*/  ISETP.NE.AND.EX P0, PT, R5, RZ, PT, P0 ;  /* 0x000000ff0500720c */ /* 0x000fda0003f05300 */
[----:B------:R-:W-:Y:S05]  /*0cd0*/  @!P0 BRA `(.L_x_7) ;  /* 0x0000000000088947 */ /* 0x000fea0003800000 */
[----:B------:R0:W5:Y:S01]  /*0ce0*/  LD.E R154, desc[UR36][R4.64] ;  /* 0x00000024049a7980 */ /* 0x000162000c101900 */
[----:B------:R-:W-:Y:S05]  /*0cf0*/  BRA `(.L_x_8) ;  /* 0x0000000000247947 */ /* 0x000fea0003800000 */
.L_x_7:
[----:B------:R-:W-:Y:S02]  /*0d00*/  ULDC.64 UR4, c[0x0][0x588] ;  /* 0x0001620000047ab9 */ /* 0x000fe40000000a00 */
[----:B------:R-:W-:-:S04]  /*0d10*/  ISETP.NE.U32.AND P0, PT, RZ, UR4, PT ;  /* 0x00000004ff007c0c */ /* 0x000fc8000bf05070 */
[----:B------:R-:W-:-:S13]  /*0d20*/  ISETP.NE.AND.EX P0, PT, RZ, UR5, PT, P0 ;  /* 0x00000005ff007c0c */ /* 0x000fda000bf05300 */
[----:B------:R-:W-:Y:S05]  /*0d30*/  @!P0 BRA `(.L_x_9) ;  /* 0x00000000000c8947 */ /* 0x000fea0003800000 */
[----:B------:R-:W0:Y:S02]  /*0d40*/  LDC.64 R154, c[0x0][0x588] ;  /* 0x00016200ff9a7b82 */ /* 0x000e240000000a00 */
[----:B0-----:R1:W5:Y:S01]  /*0d50*/  LDG.E R154, desc[UR36][R154.64] ;  /* 0x000000249a9a7981 */ /* 0x001362000c1e1900 */
[----:B------:R-:W-:Y:S05]  /*0d60*/  BRA `(.L_x_8) ;  /* 0x0000000000087947 */ /* 0x000fea0003800000 */
.L_x_9:
[----:B------:R-:W-:Y:S02]  /*0d70*/  ULDC UR4, c[0x0][0x580] ;  /* 0x0001600000047ab9 */ /* 0x000fe40000000800 */
[----:B------:R-:W-:-:S07]  /*0d80*/  IMAD.U32 R154, RZ, RZ, UR4 ;  /* 0x00000004ff9a7e24 */ /* 0x000fce000f8e00ff */
.L_x_8:
[----:B------:R-:W-:Y:S02]  /*0d90*/  ULDC.64 UR4, c[0x0][0x5a0] ;  /* 0x0001680000047ab9 */ /* 0x000fe40000000a00 */
[----:B------:R-:W-:-:S04]  /*0da0*/  ISETP.NE.U32.AND P0, PT, RZ, UR4, PT ;  /* 0x00000004ff007c0c */ /* 0x000fc8000bf05070 */
[----:B------:R-:W-:-:S13]  /*0db0*/  ISETP.NE.AND.EX P0, PT, RZ, UR5, PT, P0 ;  /* 0x00000005ff007c0c */ /* 0x000fda000bf05300 */
[----:B------:R-:W-:Y:S05]  /*0dc0*/  @!P0 BRA `(.L_x_10) ;  /* 0x00000000001c8947 */ /* 0x000fea0003800000 */
[----:B0-----:R-:W0:Y:S02]  /*0dd0*/  LDC.64 R4, c[0x0][0x5a0] ;  /* 0x00016800ff047b82 */ /* 0x001e240000000a00 */
[----:B0-----:R-:W2:Y:S02]  /*0de0*/  LDG.E.64 R4, desc[UR36][R4.64] ;  /* 0x0000002404047981 */ /* 0x001ea4000c1e1b00 */
[----:B--2---:R-:W-:-:S04]  /*0df0*/  ISETP.NE.U32.AND P0, PT, R4, RZ, PT ;  /* 0x000000ff0400720c */ /* 0x004fc80003f05070 */
[----:B------:R-:W-:-:S13]  /*0e00*/  ISETP.NE.AND.EX P0, PT, R5, RZ, PT, P0 ;  /* 0x000000ff0500720c */ /* 0x000fda0003f05300 */
[----:B------:R-:W-:Y:S05]  /*0e10*/  @!P0 BRA `(.L_x_10) ;  /* 0x0000000000088947 */ /* 0x000fea0003800000 */
[----:B-1----:R0:W5:Y:S01]  /*0e20*/  LD.E R155, desc[UR36][R4.64] ;  /* 0x00000024049b7980 */ /* 0x002162000c101900 */
[----:B------:R-:W-:Y:S05]  /*0e30*/  BRA `(.L_x_11) ;  /* 0x0000000000247947 */ /* 0x000fea0003800000 */
.L_x_10:
[----:B------:R-:W-:Y:S02]  /*0e40*/  ULDC.64 UR4, c[0x0][0x590] ;  /* 0x0001640000047ab9 */ /* 0x000fe40000000a00 */
[----:B------:R-:W-:-:S04]  /*0e50*/  ISETP.NE.U32.AND P0, PT, RZ, UR4, PT ;  /* 0x00000004ff007c0c */ /* 0x000fc8000bf05070 */
[----:B------:R-:W-:-:S13]  /*0e60*/  ISETP.NE.AND.EX P0, PT, RZ, UR5, PT, P0 ;  /* 0x00000005ff007c0c */ /* 0x000fda000bf05300 */
[----:B------:R-:W-:Y:S05]  /*0e70*/  @!P0 BRA `(.L_x_12) ;  /* 0x00000000000c8947 */ /* 0x000fea0003800000 */
[----:B0-----:R-:W1:Y:S02]  /*0e80*/  LDC.64 R4, c[0x0][0x590] ;  /* 0x00016400ff047b82 */ /* 0x001e640000000a00 */
[----:B-1----:R1:W5:Y:S01]  /*0e90*/  LDG.E R155, desc[UR36][R4.64] ;  /* 0x00000024049b7981 */ /* 0x002362000c1e1900 */
[----:B------:R-:W-:Y:S05]  /*0ea0*/  BRA `(.L_x_11) ;  /* 0x0000000000087947 */ /* 0x000fea0003800000 */
.L_x_12:
[----:B------:R-:W-:Y:S02]  /*0eb0*/  ULDC UR4, c[0x0][0x584] ;  /* 0x0001610000047ab9 */ /* 0x000fe40000000800 */
[----:B-1----:R-:W-:-:S07]  /*0ec0*/  IMAD.U32 R155, RZ, RZ, UR4 ;  /* 0x00000004ff9b7e24 */ /* 0x002fce000f8e00ff */
.L_x_11:
[----:B------:R-:W-:-:S13]  /*0ed0*/  LOP3.LUT P0, RZ, R0, 0xff, RZ, 0xc0, !PT ;  /* 0x000000ff00ff7812 */ /* 0x000fda000780c0ff */
[----:B------:R-:W-:Y:S05]  /*0ee0*/  @!P0 EXIT ;  /* 0x000000000000894d */ /* 0x000fea0003800000 */
[----:B------:R-:W-:Y:S01]  /*0ef0*/  ULDC UR4, c[0x0][0x28c] ;  /* 0x0000a30000047ab9 */ /* 0x000fe20000000800 */
[----:B------:R-:W-:Y:S01]  /*0f00*/  LOP3.LUT R158, R19, 0x1, RZ, 0xfc, !PT ;  /* 0x00000001139e7812 */ /* 0x000fe200078efcff */
[----:B------:R-:W-:Y:S01]  /*0f10*/  UIADD3 UR4, UR4, 0x3f, URZ ;  /* 0x0000003f04047890 */ /* 0x000fe2000fffe03f */
[----:B------:R-:W-:Y:S01]  /*0f20*/  UMOV UR38, URZ ;  /* 0x0000003f00267c82 */ /* 0x000fe20008000000 */
[----:B------:R-:W-:Y:S02]  /*0f30*/  UMOV UR39, URZ ;  /* 0x0000003f00277c82 */ /* 0x000fe40008000000 */
[----:B------:R-:W-:-:S04]  /*0f40*/  USHF.R.S32.HI UR5, URZ, 0x1f, UR4 ;  /* 0x0000001f3f057899 */ /* 0x000fc80008011404 */
[----:B------:R-:W-:-:S04]  /*0f50*/  ULEA.HI UR5, UR5, UR4, URZ, 0x6 ;  /* 0x0000000405057291 */ /* 0x000fc8000f8f303f */
[----:B------:R-:W-:-:S12]  /*0f60*/  USHF.R.S32.HI UR40, URZ, 0x6, UR5 ;  /* 0x000000063f287899 */ /* 0x000fd80008011405 */
.L_x_286:
[----:B------:R-:W-:Y:S01]  /*0f70*/  LOP3.LUT R0, R18, 0x80, RZ, 0xc0, !PT ;  /* 0x0000008012007812 */ /* 0x000fe200078ec0ff */
[----:B--2---:R-:W2:Y:S01]  /*0f80*/  S2UR UR7, SR_CgaCtaId ;  /* 0x00000000000779c3 */ /* 0x004ea20000008800 */
[----:B------:R-:W-:Y:S02]  /*0f90*/  UMOV UR6, 0x400 ;  /* 0x0000040000067882 */ /* 0x000fe40000000000 */
[----:B------:R-:W-:-:S06]  /*0fa0*/  SHF.R.U32.HI R0, RZ, 0x7, R0 ;  /* 0x00000007ff007819 */ /* 0x000fcc0000011600 */
[----:B---3--:R-:W3:Y:S01]  /*0fb0*/  SHFL.IDX PT, R0, R0, RZ, 0x1f ;  /* 0x00001fff00007589 */ /* 0x008ee200000e0000 */
[----:B--2---:R-:W-:Y:S01]  /*0fc0*/  ULEA UR42, UR7, UR6, 0x18 ;  /* 0x00000006072a7291 */ /* 0x004fe2000f8ec03f */
[----:B---3--:R-:W-:-:S13]  /*0fd0*/  R2UR UR4, R0 ;  /* 0x00000000000472ca */ /* 0x008fda00000e0000 */
[----:B------:R-:W-:-:S04]  /*0fe0*/  ULEA.HI UR5, UR4, UR4, URZ, 0x1 ;  /* 0x0000000404057291 */ /* 0x000fc8000f8f083f */
[----:B------:R-:W-:-:S04]  /*0ff0*/  ULOP3.LUT UR5, UR5, 0x7fffe, URZ, 0xc0, !UPT ;  /* 0x0007fffe05057892 */ /* 0x000fc8000f8ec03f */
[----:B------:R-:W-:-:S03]  /*1000*/  UIADD3 UR5, UR4, -UR5, URZ ;  /* 0x8000000504057290 */ /* 0x000fc6000fffe03f */
[----:B------:R-:W-:Y:S01]  /*1010*/  ULDC UR4, c[0x0][0x28c] ;  /* 0x0000a30000047ab9 */ /* 0x000fe20000000800 */
[----:B------:R-:W-:Y:S01]  /*1020*/  ULEA UR5, UR5, UR42, 0xd ;  /* 0x0000002a05057291 */ /* 0x000fe2000f8e683f */
[----:B------:R-:W-:-:S03]  /*1030*/  ISETP.LT.AND P0, PT, RZ, UR4, PT ;  /* 0x00000004ff007c0c */ /* 0x000fc6000bf01270 */
[----:B------:R-:W-:-:S04]  /*1040*/  UIADD3 UR5, UR5, 0x180, URZ ;  /* 0x0000018005057890 */ /* 0x000fc8000fffe03f */
[----:B------:R-:W-:-:S04]  /*1050*/  USHF.R.U32.HI UR5, URZ, 0x4, UR5 ;  /* 0x000000043f057899 */ /* 0x000fc80008011605 */
[----:B------:R-:W-:Y:S02]  /*1060*/  ULOP3.LUT UR41, UR5, 0x3fff, URZ, 0xc0, !UPT ;  /* 0x00003fff05297892 */ /* 0x000fe4000f8ec03f */
[----:B-1----:R-:W-:Y:S10]  /*1070*/  @P0 BRA `(.L_x_13) ;  /* 0x0000000000400947 */ /* 0x002ff40003800000 */
[----:B------:R-:W-:Y:S01]  /*1080*/  MOV R0, 0x0 ;  /* 0x0000000000007802 */ /* 0x000fe20000000f00 */
[----:B------:R-:W-:Y:S01]  /*1090*/  ULDC.64 UR4, c[0x4][0x68] ;  /* 0x01001a0000047ab9 */ /* 0x000fe20000000a00 */
[----:B------:R-:W-:Y:S01]  /*10a0*/  ULDC.64 UR6, c[0x4][0x8] ;  /* 0x0100020000067ab9 */ /* 0x000fe20000000a00 */
[----:B01----:R-:W-:Y:S01]  /*10b0*/  IMAD.U32 R4, RZ, RZ, UR4 ;  /* 0x00000004ff047e24 */ /* 0x003fe2000f8e00ff */
[----:B------:R0:W1:Y:S01]  /*10c0*/  LDC.64 R14, c[0x4][R0] ;  /* 0x01000000000e7b82 */ /* 0x0000620000000a00 */
[----:B------:R-:W-:Y:S01]  /*10d0*/  IMAD.U32 R5, RZ, RZ, UR5 ;  /* 0x00000005ff057e24 */ /* 0x000fe2000f8e00ff */
[----:B------:R-:W-:Y:S01]  /*10e0*/  ULDC.64 UR4, c[0x4][0x70] ;  /* 0x01001c0000047ab9 */ /* 0x000fe20000000a00 */
[----:B------:R-:W-:Y:S02]  /*10f0*/  IMAD.U32 R10, RZ, RZ, UR6 ;  /* 0x00000006ff0a7e24 */ /* 0x000fe4000f8e00ff */
[----:B------:R-:W-:Y:S02]  /*1100*/  IMAD.U32 R6, RZ, RZ, UR4 ;  /* 0x00000004ff067e24 */ /* 0x000fe4000f8e00ff */
[----:B------:R-:W-:-:S02]  /*1110*/  IMAD.U32 R7, RZ, RZ, UR5 ;  /* 0x00000005ff077e24 */ /* 0x000fc4000f8e00ff */
[----:B------:R-:W-:Y:S02]  /*1120*/  IMAD.U32 R11, RZ, RZ, UR7 ;  /* 0x00000007ff0b7e24 */ /* 0x000fe4000f8e00ff */
[----:B------:R-:W-:Y:S02]  /*1130*/  IMAD.MOV.U32 R8, RZ, RZ, 0x1e1 ;  /* 0x000001e1ff087424 */ /* 0x000fe400078e00ff */
[----:B------:R-:W-:Y:S02]  /*1140*/  IMAD.MOV.U32 R12, RZ, RZ, 0x1 ;  /* 0x00000001ff0c7424 */ /* 0x000fe400078e00ff */
[----:B0-----:R-:W-:-:S07]  /*1150*/  IMAD.MOV.U32 R13, RZ, RZ, RZ ;  /* 0x000000ffff0d7224 */ /* 0x001fce00078e00ff */
[----:B------:R-:W-:-:S07]  /*1160*/  LEPC R20, `(.L_x_13) ;  /* 0x000000001014794e */ /* 0x000fce0000000000 */
[----:B-1---5:R-:W-:Y:S05]  /*1170*/  CALL.ABS.NOINC R14 ;  /* 0x000000000e007343 */ /* 0x022fea0003c00000 */
.L_x_13:
[----:B------:R-:W-:-:S13]  /*1180*/  ISETP.NE.AND P0, PT, R158, 0x3, PT ;  /* 0x000000039e00780c */ /* 0x000fda0003f05270 */
[----:B------:R-:W-:Y:S05]  /*1190*/  @!P0 BRA `(.L_x_14) ;  /* 0x0000000000048947 */ /* 0x000fea0003800000 */
[----:B------:R-:W-:Y:S01]  /*11a0*/  BPT.TRAP 0x1 ;  /* 0x000000040000795c */ /* 0x000fe20000300000 */
.L_x_14:
[----:B------:R-:W-:Y:S02]  /*11b0*/  IMAD.U32 R3, RZ, RZ, UR39 ;  /* 0x00000027ff037e24 */ /* 0x000fe4000f8e00ff */
[----:B------:R-:W-:-:S03]  /*11c0*/  IMAD.U32 R0, RZ, RZ, UR38 ;  /* 0x00000026ff007e24 */ /* 0x000fc6000f8e00ff */
[----:B------:R-:W-:Y:S02]  /*11d0*/  LEA R3, R3, UR42, 0x3 ;  /* 0x0000002a03037c11 */ /* 0x000fe4000f8e18ff */
[----:B------:R-:W-:-:S04]  /*11e0*/  SHF.L.U32 R0, R0, 0x1f, RZ ;  /* 0x0000001f00007819 */ /* 0x000fc800000006ff */
[----:B------:R2:W3:Y:S01]  /*11f0*/  SYNCS.PHASECHK.TRANS64.TRYWAIT P1, [R3+URZ], R0 ;  /* 0x00000000030075a7 */ /* 0x0004e2000802017f */
[----:B------:R-:W-:Y:S05]  /*1200*/  @!P0 BRA `(.L_x_15) ;  /* 0x0000000000048947 */ /* 0x000fea0003800000 */
[----:B------:R-:W-:Y:S01]  /*1210*/  BPT.TRAP 0x1 ;  /* 0x000000040000795c */ /* 0x000fe20000300000 */
.L_x_15:
[----:B---3--:R-:W-:Y:S05]  /*1220*/  @P1 BRA `(.L_x_16) ;  /* 0x0000000000081947 */ /* 0x008fea0003800000 */
[----:B------:R-:W3:Y:S02]  /*1230*/  SYNCS.PHASECHK.TRANS64.TRYWAIT P1, [R3+URZ], R0 ;  /* 0x00000000030075a7 */ /* 0x000ee4000802017f */
[----:B---3--:R-:W-:Y:S05]  /*1240*/  @!P1 BRA `(.L_x_17) ;  /* 0x000000a400309947 */ /* 0x008fea0003800000 */
.L_x_16:
[----:B------:R-:W-:-:S04]  /*1250*/  UISETP.LT.AND UP0, UPT, UR40, 0x1, UPT ;  /* 0x000000012800788c */ /* 0x000fc8000bf01270 */
[----:B------:R-:W-:-:S04]  /*1260*/  USEL UR4, UR40, 0x1, UP0 ;  /* 0x0000000128047887 */ /* 0x000fc80008000000 */
[----:B------:R-:W-:-:S06]  /*1270*/  UIADD3 UR4, UR40, -UR4, URZ ;  /* 0x8000000428047290 */ /* 0x000fcc000fffe03f */
[----:B--23--:R-:W-:Y:S01]  /*1280*/  IMAD.U32 R0, RZ, RZ, UR4 ;  /* 0x00000004ff007e24 */ /* 0x00cfe2000f8e00ff */
[----:B------:R-:W-:Y:S05]  /*1290*/  WARPSYNC.ALL ;  /* 0x0000000000007948 */ /* 0x000fea0003800000 */
[----:B------:R-:W-:Y:S01]  /*12a0*/  ISETP.GE.AND P1, PT, R0, 0x1, PT ;  /* 0x000000010000780c */ /* 0x000fe20003f26270 */
[----:B------:R-:W-:Y:S01]  /*12b0*/  UIADD3 UR4, UR42, 0x18180, URZ ;  /* 0x000181802a047890 */ /* 0x000fe2000fffe03f */
[----:B------:R-:W-:Y:S01]  /*12c0*/  WARPGROUP.ARRIVE ;  /* 0x00000000000079c5 */ /* 0x000fe20000000000 */
[----:B------:R-:W-:Y:S01]  /*12d0*/  UMOV UR9, 0x40000040 ;  /* 0x4000004000097882 */ /* 0x000fe20000000000 */
[----:B------:R-:W-:Y:S01]  /*12e0*/  UMOV UR11, 0x40000040 ;  /* 0x40000040000b7882 */ /* 0x000fe20000000000 */
[----:B------:R-:W-:-:S04]  /*12f0*/  USHF.R.U32.HI UR4, URZ, 0x4, UR4 ;  /* 0x000000043f047899 */ /* 0x000fc80008011604 */
[----:B------:R-:W-:Y:S02]  /*1300*/  ULOP3.LUT UR5, UR4, 0x3fff, URZ, 0xc0, !UPT ;  /* 0x00003fff04057892 */ /* 0x000fe4000f8ec03f */
[----:B------:R-:W-:Y:S02]  /*1310*/  ULOP3.LUT UR4, UR41, 0x10000, URZ, 0xfc, !UPT ;  /* 0x0001000029047892 */ /* 0x000fe4000f8efc3f */
[----:B------:R-:W-:Y:S02]  /*1320*/  ULOP3.LUT UR5, UR5, 0x10000, URZ, 0xfc, !UPT ;  /* 0x0001000005057892 */ /* 0x000fe4000f8efc3f */
[----:B------:R-:W-:Y:S02]  /*1330*/  ULEA UR6, UR39, UR4, 0xa ;  /* 0x0000000427067291 */ /* 0x000fe4000f8e503f */
[----:B------:R-:W-:-:S05]  /*1340*/  ULEA UR7, UR39, UR5, 0xb ;  /* 0x0000000527077291 */ /* 0x000fca000f8e583f */
[----:B------:R-:W-:Y:S02]  /*1350*/  UMOV UR8, UR6 ;  /* 0x0000000600087c82 */ /* 0x000fe40008000000 */
[----:B------:R-:W-:Y:S02]  /*1360*/  UMOV UR10, UR7 ;  /* 0x00000007000a7c82 */ /* 0x000fe40008000000 */
[----:B------:R-:W-:Y:S01]  /*1370*/  HGMMA.64x256x16.F32.BF16 R24, gdesc[UR8], RZ, !UPT, gsb0 ;  /* 0x03e00000081879f0 */ /* 0x000fe2000c0018ff */
[----:B------:R-:W-:Y:S02]  /*1380*/  UIADD3 UR8, UR6, 0x2, URZ ;  /* 0x0000000206087890 */ /* 0x000fe4000fffe03f */
[----:B------:R-:W-:Y:S01]  /*1390*/  UIADD3 UR10, UR7, 0x2, URZ ;  /* 0x00000002070a7890 */ /* 0x000fe2000fffe03f */
[----:B------:R-:W-:Y:S01]  /*13a0*/  UMOV UR9, 0x40000040 ;  /* 0x4000004000097882 */ /* 0x000fe20000000000 */
[----:B------:R-:W-:Y:S01]  /*13b0*/  UMOV UR11, 0x40000040 ;  /* 0x40000040000b7882 */ /* 0x000fe20000000000 */
[----:B------:R-:W-:-:S02]  /*13c0*/  WARPGROUP.DEPBAR.LE gsb0, 0x0 ;  /* 0x00008000000079c5 */ /* 0x000fc40000010000 */
[----:B------:R-:W-:-:S15]  /*13d0*/  WARPGROUP.ARRIVE ;  /* 0x00000000000079c5 */ /* 0x000fde0000000000 */
[----:B------:R-:W-:-:S05]  /*13e0*/  NOP ;  /* 0x0000000000007918 */ /* 0x000fca0000000000 */
[----:B------:R-:W-:Y:S01]  /*13f0*/  HGMMA.64x256x16.F32.BF16 R24, gdesc[UR8], R24, gsb0 ;  /* 0x03e00000081879f0 */ /* 0x000fe20008001818 */
[----:B------:R-:W-:Y:S02]  /*1400*/  UIADD3 UR8, UR6, 0x4, URZ ;  /* 0x0000000406087890 */ /* 0x000fe4000fffe03f */
[----:B------:R-:W-:Y:S01]  /*1410*/  UIADD3 UR10, UR7, 0x4, URZ ;  /* 0x00000004070a7890 */ /* 0x000fe2000fffe03f */
[----:B------:R-:W-:Y:S01]  /*1420*/  UMOV UR9, 0x40000040 ;  /* 0x4000004000097882 */ /* 0x000fe20000000000 */
[----:B------:R-:W-:Y:S01]  /*1430*/  UMOV UR11, 0x40000040 ;  /* 0x40000040000b7882 */ /* 0x000fe20000000000 */
[----:B------:R-:W-:Y:S02]  /*1440*/  WARPGROUP.DEPBAR.LE gsb0, 0x0 ;  /* 0x00008000000079c5 */ /* 0x000fe40000010000 */
        /* <DEDUP_REMOVED lines=10> */
[----:B------:R-:W-:Y:S03]  /*14f0*/  HGMMA.64x256x16.F32.BF16 R24, gdesc[UR8], R24, gsb0 ;  /* 0x03e00000081879f0 */ /* 0x000fe60008001818 */
[----:B------:R-:W-:Y:S02]  /*1500*/  WARPGROUP.DEPBAR.LE gsb0, 0x0 ;  /* 0x00008000000079c5 */ /* 0x000fe40000010000 */
[----:B------:R-:W-:Y:S05]  /*1510*/  @!P1 BRA `(.L_x_18) ;  /* 0x0000000400249947 */ /* 0x000fea0003800000 */
[----:B------:R-:W-:-:S04]  /*1520*/  UIADD3 UR6, UR39, 0x1, URZ ;  /* 0x0000000127067890 */ /* 0x000fc8000fffe03f */
[----:B------:R-:W-:-:S04]  /*1530*/  UISETP.NE.AND UP0, UPT, UR6, 0x6, UPT ;  /* 0x000000060600788c */ /* 0x000fc8000bf05270 */
[----:B------:R-:W-:Y:S02]  /*1540*/  USEL UR7, URZ, 0x1, UP0 ;  /* 0x000000013f077887 */ /* 0x000fe40008000000 */
[----:B------:R-:W-:Y:S02]  /*1550*/  USEL UR6, UR6, URZ, UP0 ;  /* 0x0000003f06067287 */ /* 0x000fe40008000000 */
[----:B------:R-:W-:-:S06]  /*1560*/  ULOP3.LUT UR7, UR38, UR7, URZ, 0x3c, !UPT ;  /* 0x0000000726077292 */ /* 0x000fcc000f8e3c3f */
[----:B01----:R-:W-:Y:S01]  /*1570*/  IMAD.U32 R5, RZ, RZ, UR7 ;  /* 0x00000007ff057e24 */ /* 0x003fe2000f8e00ff */
[----:B------:R-:W-:-:S06]  /*1580*/  UMOV UR7, UR39 ;  /* 0x0000002700077c82 */ /* 0x000fcc0008000000 */
.L_x_25:
[----:B01----:R-:W-:Y:S05]  /*1590*/  @!P0 BRA `(.L_x_19) ;  /* 0x0000000000048947 */ /* 0x003fea0003800000 */
[----:B------:R-:W-:Y:S01]  /*15a0*/  BPT.TRAP 0x1 ;  /* 0x000000040000795c */ /* 0x000fe20000300000 */
.L_x_19:
[----:B------:R-:W0:Y:S01]  /*15b0*/  S2UR UR9, SR_CgaCtaId ;  /* 0x00000000000979c3 */ /* 0x000e220000008800 */
[----:B------:R-:W-:Y:S01]  /*15c0*/  UMOV UR8, 0x400 ;  /* 0x0000040000087882 */ /* 0x000fe20000000000 */
[----:B------:R-:W-:Y:S01]  /*15d0*/  SHF.L.U32 R3, R5, 0x1f, RZ ;  /* 0x0000001f05037819 */ /* 0x000fe200000006ff */
[----:B0-----:R-:W-:-:S04]  /*15e0*/  ULEA UR14, UR9, UR8, 0x18 ;  /* 0x00000008090e7291 */ /* 0x001fc8000f8ec03f */
[----:B------:R-:W-:-:S09]  /*15f0*/  ULEA UR8, UR6, UR14, 0x3 ;  /* 0x0000000e06087291 */ /* 0x000fd2000f8e183f */
[----:B------:R0:W1:Y:S01]  /*1600*/  SYNCS.PHASECHK.TRANS64.TRYWAIT P1, [UR8], R3 ;  /* 0x00000003ff0075a7 */ /* 0x0000620008020148 */
[----:B------:R-:W-:Y:S05]  /*1610*/  @!P0 BRA `(.L_x_20) ;  /* 0x0000000000048947 */ /* 0x000fea0003800000 */
[----:B------:R-:W-:Y:S01]  /*1620*/  BPT.TRAP 0x1 ;  /* 0x000000040000795c */ /* 0x000fe20000300000 */
.L_x_20:
[----:B-1----:R-:W-:Y:S05]  /*1630*/  @P1 BRA `(.L_x_21) ;  /* 0x0000000000081947 */ /* 0x002fea0003800000 */
[----:B------:R-:W1:Y:S02]  /*1640*/  SYNCS.PHASECHK.TRANS64.TRYWAIT P1, [UR8], R3 ;  /* 0x00000003ff0075a7 */ /* 0x000e640008020148 */
[----:B-1----:R-:W-:Y:S05]  /*1650*/  @!P1 BRA `(.L_x_22) ;  /* 0x000000a000409947 */ /* 0x002fea0003800000 */
.L_x_21:
[----:B------:R-:W-:Y:S01]  /*1660*/  ULEA UR12, UR6, UR4, 0xa ;  /* 0x00000004060c7291 */ /* 0x000fe2000f8e503f */
[----:B------:R-:W-:Y:S01]  /*1670*/  WARPGROUP.ARRIVE ;  /* 0x00000000000079c5 */ /* 0x000fe20000000000 */
[----:B------:R-:W-:Y:S01]  /*1680*/  ULEA UR13, UR6, UR5, 0xb ;  /* 0x00000005060d7291 */ /* 0x000fe2000f8e583f */
[----:B------:R-:W-:Y:S01]  /*1690*/  UMOV UR9, 0x40000040 ;  /* 0x4000004000097882 */ /* 0x000fe20000000000 */
[----:B------:R-:W-:-:S03]  /*16a0*/  UMOV UR11, 0x40000040 ;  /* 0x40000040000b7882 */ /* 0x000fc60000000000 */
[----:B------:R-:W-:Y:S02]  /*16b0*/  UMOV UR8, UR12 ;  /* 0x0000000c00087c82 */ /* 0x000fe40008000000 */
[----:B------:R-:W-:Y:S02]  /*16c0*/  UMOV UR10, UR13 ;  /* 0x0000000d000a7c82 */ /* 0x000fe40008000000 */
[----:B------:R-:W-:Y:S01]  /*16d0*/  HGMMA.64x256x16.F32.BF16 R24, gdesc[UR8], R24, gsb0 ;  /* 0x03e00000081879f0 */ /* 0x000fe20008001818 */
        /* <DEDUP_REMOVED lines=26> */
[----:B------:R-:W-:Y:S01]  /*1880*/  BPT.TRAP 0x1 ;  /* 0x000000040000795c */ /* 0x000fe20000300000 */
.L_x_23:
[----:B------:R-:W-:Y:S01]  /*1890*/  ULEA UR8, UR7, UR14, 0x3 ;  /* 0x0000000e07087291 */ /* 0x000fe2000f8e183f */
[----:B------:R-:W-:-:S03]  /*18a0*/  ISETP.GT.U32.AND P1, PT, R19, 0x1, PT ;  /* 0x000000011300780c */ /* 0x000fc60003f24070 */
[----:B------:R-:W-:-:S04]  /*18b0*/  UIADD3 UR8, UR8, 0x30, URZ ;  /* 0x0000003008087890 */ /* 0x000fc8000fffe03f */
[----:B------:R-:W-:-:S09]  /*18c0*/  UPRMT UR8, URZ, 0x654, UR8 ;  /* 0x000006543f087896 */ /* 0x000fd20008000008 */
[----:B------:R-:W-:Y:S01]  /*18d0*/  SYNCS.ARRIVE.TRANS64.RED.A1T0 RZ, [UR8], RZ ;  /* 0x000000ffffff79a7 */ /* 0x000fe20008100408 */
[----:B------:R-:W-:Y:S05]  /*18e0*/  @P1 BRA `(.L_x_24) ;  /* 0x0000000000041947 */ /* 0x000fea0003800000 */
[----:B------:R-:W-:Y:S01]  /*18f0*/  BPT.TRAP 0x1 ;  /* 0x000000040000795c */ /* 0x000fe20000300000 */
.L_x_24:
[----:B------:R-:W-:Y:S01]  /*1900*/  UIADD3 UR6, UR6, 0x1, URZ ;  /* 0x0000000106067890 */ /* 0x000fe2000fffe03f */
[C---:B------:R-:W-:Y:S01]  /*1910*/  ISETP.GT.AND P1, PT, R0.reuse, 0x1, PT ;  /* 0x000000010000780c */ /* 0x040fe20003f24270 */
[----:B------:R-:W-:Y:S01]  /*1920*/  UIADD3 UR7, UR7, 0x1, URZ ;  /* 0x0000000107077890 */ /* 0x000fe2000fffe03f */
[----:B------:R-:W-:Y:S01]  /*1930*/  VIADD R0, R0, 0xffffffff ;  /* 0xffffffff00007836 */ /* 0x000fe20000000000 */
[----:B------:R-:W-:Y:S02]  /*1940*/  UISETP.NE.AND UP0, UPT, UR6, 0x6, UPT ;  /* 0x000000060600788c */ /* 0x000fe4000bf05270 */
[----:B------:R-:W-:Y:S02]  /*1950*/  UISETP.NE.AND UP1, UPT, UR7, 0x6, UPT ;  /* 0x000000060700788c */ /* 0x000fe4000bf25270 */
[----:B------:R-:W-:Y:S02]  /*1960*/  USEL UR8, URZ, 0x1, UP0 ;  /* 0x000000013f087887 */ /* 0x000fe40008000000 */
[----:B------:R-:W-:-:S02]  /*1970*/  USEL UR6, UR6, URZ, UP0 ;  /* 0x0000003f06067287 */ /* 0x000fc40008000000 */
[----:B------:R-:W-:Y:S02]  /*1980*/  USEL UR7, UR7, URZ, UP1 ;  /* 0x0000003f07077287 */ /* 0x000fe40008800000 */
[----:B------:R-:W-:Y:S01]  /*1990*/  LOP3.LUT R5, R5, UR8, RZ, 0x3c, !PT ;  /* 0x0000000805057c12 */ /* 0x000fe2000f8e3cff */
[----:B------:R-:W-:Y:S09]  /*19a0*/  @P1 BRA `(.L_x_25) ;  /* 0xfffffff800f81947 */ /* 0x000ff2000383ffff */
.L_x_18:
[----:B------:R-:W2:Y:S02]  /*19b0*/  LDC R0, c[0x0][0x28c] ;  /* 0x0000a300ff007b82 */ /* 0x000ea40000000800 */
[----:B--2---:R-:W-:-:S13]  /*19c0*/  ISETP.GE.AND P1, PT, R0, 0x1, PT ;  /* 0x000000010000780c */ /* 0x004fda0003f26270 */
[----:B------:R-:W-:Y:S05]  /*19d0*/  @!P1 BRA `(.L_x_26) ;  /* 0x0000000000489947 */ /* 0x000fea0003800000 */
[----:B------:R-:W-:Y:S05]  /*19e0*/  @!P0 BRA `(.L_x_27) ;  /* 0x0000000000048947 */ /* 0x000fea0003800000 */
[----:B------:R-:W-:Y:S01]  /*19f0*/  BPT.TRAP 0x1 ;  /* 0x000000040000795c */ /* 0x000fe20000300000 */
.L_x_27:
[----:B------:R-:W2:Y:S01]  /*1a00*/  S2UR UR7, SR_CgaCtaId ;  /* 0x00000000000779c3 */ /* 0x000ea20000008800 */
[----:B------:R-:W-:Y:S01]  /*1a10*/  UISETP.LT.AND UP0, UPT, UR40, 0x1, UPT ;  /* 0x000000012800788c */ /* 0x000fe2000bf01270 */
[----:B------:R-:W-:-:S03]  /*1a20*/  ISETP.GT.U32.AND P0, PT, R19, 0x1, PT ;  /* 0x000000011300780c */ /* 0x000fc60003f04070 */
[----:B------:R-:W-:-:S04]  /*1a30*/  USEL UR6, UR40, 0x1, UP0 ;  /* 0x0000000128067887 */ /* 0x000fc80008000000 */
[----:B------:R-:W-:-:S04]  /*1a40*/  UIADD3 UR6, UR39, UR40, -UR6 ;  /* 0x0000002827067290 */ /* 0x000fc8000fffe806 */
[----:B------:R-:W-:-:S04]  /*1a50*/  UIMAD.WIDE.U32 UR4, UR6, -0x55555555, URZ ;  /* 0xaaaaaaab060478a5 */ /* 0x000fc8000f8e003f */
[----:B------:R-:W-:-:S03]  /*1a60*/  USHF.R.U32.HI UR4, URZ, 0x2, UR5 ;  /* 0x000000023f047899 */ /* 0x000fc60008011605 */
[----:B------:R-:W-:Y:S01]  /*1a70*/  UMOV UR5, 0x400 ;  /* 0x0000040000057882 */ /* 0x000fe20000000000 */
[----:B------:R-:W-:Y:S02]  /*1a80*/  UIMAD UR6, UR4, -0x6, UR6 ;  /* 0xfffffffa040678a4 */ /* 0x000fe4000f8e0206 */
[----:B--2---:R-:W-:-:S04]  /*1a90*/  ULEA UR5, UR7, UR5, 0x18 ;  /* 0x0000000507057291 */ /* 0x004fc8000f8ec03f */
[----:B------:R-:W-:-:S04]  /*1aa0*/  ULEA UR6, UR6, UR5, 0x3 ;  /* 0x0000000506067291 */ /* 0x000fc8000f8e183f */
[----:B------:R-:W-:-:S04]  /*1ab0*/  UIADD3 UR6, UR6, 0x30, URZ ;  /* 0x0000003006067890 */ /* 0x000fc8000fffe03f */
[----:B------:R-:W-:-:S09]  /*1ac0*/  UPRMT UR6, URZ, 0x654, UR6 ;  /* 0x000006543f067896 */ /* 0x000fd20008000006 */
[----:B------:R-:W-:Y:S01]  /*1ad0*/  SYNCS.ARRIVE.TRANS64.RED.A1T0 RZ, [UR6], RZ ;  /* 0x000000ffffff79a7 */ /* 0x000fe20008100406 */
[----:B------:R-:W-:Y:S05]  /*1ae0*/  @P0 BRA `(.L_x_26) ;  /* 0x0000000000040947 */ /* 0x000fea0003800000 */
[----:B------:R-:W-:Y:S01]  /*1af0*/  BPT.TRAP 0x1 ;  /* 0x000000040000795c */ /* 0x000fe20000300000 */
.L_x_26:
[----:B------:R-:W2:Y:S01]  /*1b00*/  LDC R7, c[0x0][0x288] ;  /* 0x0000a200ff077b82 */ /* 0x000ea20000000800 */
[----:B01----:R-:W-:Y:S01]  /*1b10*/  SHF.R.U32.HI R3, RZ, 0x2, R18 ;  /* 0x00000002ff037819 */ /* 0x003fe20000011612 */
[----:B------:R-:W-:Y:S01]  /*1b20*/  UIADD3 UR39, UR40, UR39, URZ ;  /* 0x0000002728277290 */ /* 0x000fe2000fffe03f */
[C---:B------:R-:W-:Y:S01]  /*1b30*/  LOP3.LUT R4, R18.reuse, 0x60, RZ, 0xc0, !PT ;  /* 0x0000006012047812 */ /* 0x040fe200078ec0ff */
[----:B------:R-:W-:Y:S01]  /*1b40*/  ULDC UR7, c[0x0][0x284] ;  /* 0x0000a10000077ab9 */ /* 0x000fe20000000800 */
[----:B------:R-:W-:Y:S01]  /*1b50*/  LOP3.LUT R3, R3, 0x7, RZ, 0xc0, !PT ;  /* 0x0000000703037812 */ /* 0x000fe200078ec0ff */
[----:B------:R-:W-:Y:S01]  /*1b60*/  UISETP.GT.U32.AND UP0, UPT, UR39, 0x5, UPT ;  /* 0x000000052700788c */ /* 0x000fe2000bf04070 */
[----:B------:R-:W-:Y:S01]  /*1b70*/  SHF.R.U32.HI R10, RZ, 0x1, R4 ;  /* 0x00000001ff0a7819 */ /* 0x000fe20000011604 */
[----:B------:R-:W-:Y:S01]  /*1b80*/  IMAD.SHL.U32 R4, R18, 0x2, RZ ;  /* 0x0000000212047824 */ /* 0x000fe200078e00ff */
[----:B------:R-:W-:Y:S01]  /*1b90*/  LOP3.LUT R0, R22, 0x1, RZ, 0xc0, !PT ;  /* 0x0000000116007812 */ /* 0x000fe200078ec0ff */
[----:B------:R-:W-:Y:S01]  /*1ba0*/  UISETP.LT.U32.AND UP0, UPT, UR40, 0x6, UP0 ;  /* 0x000000062800788c */ /* 0x000fe20008701070 */
[----:B------:R-:W-:Y:S01]  /*1bb0*/  IADD3 R5, RZ, -R10, -R3 ;  /* 0x8000000aff057210 */ /* 0x000fe20007ffe803 */
[----:B------:R-:W-:Y:S01]  /*1bc0*/  UISETP.GE.U32.AND UP1, UPT, UR40, 0x6, UPT ;  /* 0x000000062800788c */ /* 0x000fe2000bf26070 */
[----:B------:R-:W-:Y:S01]  /*1bd0*/  LOP3.LUT R9, R4, 0x6, RZ, 0xc0, !PT ;  /* 0x0000000604097812 */ /* 0x000fe200078ec0ff */
[C---:B------:R-:W-:Y:S01]  /*1be0*/  IMAD.SHL.U32 R6, R0.reuse, 0x40, RZ ;  /* 0x0000004000067824 */ /* 0x040fe200078e00ff */
[----:B------:R-:W-:Y:S01]  /*1bf0*/  SHF.R.S32.HI R21, RZ, 0x1f, R23 ;  /* 0x0000001fff157819 */ /* 0x000fe20000011417 */
[----:B------:R-:W-:Y:S01]  /*1c00*/  IMAD R11, R0, -0x40, R5 ;  /* 0xffffffc0000b7824 */ /* 0x000fe200078e0205 */
[----:B------:R-:W-:Y:S01]  /*1c10*/  LOP3.LUT R0, R18, 0x3, RZ, 0xc0, !PT ;  /* 0x0000000312007812 */ /* 0x000fe200078ec0ff */
[----:B------:R-:W-:Y:S01]  /*1c20*/  ULDC.64 UR8, c[0x0][0x5d0] ;  /* 0x0001740000087ab9 */ /* 0x000fe20000000a00 */
[----:B------:R-:W-:Y:S01]  /*1c30*/  PRMT R8, R9, 0x6540, R152 ;  /* 0x0000654009087816 */ /* 0x000fe20000000098 */
[----:B------:R-:W-:Y:S01]  /*1c40*/  IMAD.SHL.U32 R152, R152, 0x100, RZ ;  /* 0x0000010098987824 */ /* 0x000fe200078e00ff */
[----:B------:R-:W-:Y:S01]  /*1c50*/  UIMAD.WIDE.U32 UR4, UR39, -0x55555555, URZ ;  /* 0xaaaaaaab270478a5 */ /* 0x000fe2000f8e003f */
[----:B------:R-:W-:Y:S01]  /*1c60*/  IMAD R4, R21, UR8, RZ ;  /* 0x0000000815047c24 */ /* 0x000fe2000f8e02ff */
[----:B------:R-:W-:Y:S01]  /*1c70*/  USEL UR6, URZ, 0x1, !UP0 ;  /* 0x000000013f067887 */ /* 0x000fe2000c000000 */
[----:B--2---:R-:W-:Y:S01]  /*1c80*/  IMAD R13, R0, -0x2, R7 ;  /* 0xfffffffe000d7824 */ /* 0x004fe200078e0207 */
[----:B------:R-:W-:Y:S01]  /*1c90*/  ISETP.GE.AND P0, PT, R152, R7, PT ;  /* 0x000000079800720c */ /* 0x000fe20003f06270 */
[C---:B------:R-:W-:Y:S01]  /*1ca0*/  IMAD.SHL.U32 R0, R153.reuse, 0x80, RZ ;  /* 0x0000008099007824 */ /* 0x040fe200078e00ff */
[----:B------:R-:W-:Y:S01]  /*1cb0*/  SHF.R.S32.HI R9, RZ, 0x1f, R8 ;  /* 0x0000001fff097819 */ /* 0x000fe20000011408 */
[----:B------:R-:W-:Y:S01]  /*1cc0*/  USHF.R.U32.HI UR4, URZ, 0x2, UR5 ;  /* 0x000000023f047899 */ /* 0x000fe20008011605 */
[----:B------:R-:W-:Y:S01]  /*1cd0*/  LOP3.LUT R3, R6, 0x40, R3, 0xe2, !PT ;  /* 0x0000004006037812 */ /* 0x000fe200078ee203 */
[----:B------:R-:W-:Y:S01]  /*1ce0*/  ULOP3.LUT UR38, UR38, UR6, URZ, 0x3c, !UPT ;  /* 0x0000000626267292 */ /* 0x000fe2000f8e3c3f */
[C---:B------:R-:W-:Y:S01]  /*1cf0*/  ISETP.GE.OR P0, PT, R0.reuse, UR7, P0 ;  /* 0x0000000700007c0c */ /* 0x040fe20008706670 */
[----:B------:R-:W-:Y:S01]  /*1d00*/  IMAD.WIDE R6, R153, 0x80, RZ ;  /* 0x0000008099067825 */ /* 0x000fe200078e02ff */
[----:B------:R-:W-:Y:S01]  /*1d10*/  UIMAD UR39, UR4, -0x6, UR39 ;  /* 0xfffffffa042778a4 */ /* 0x000fe2000f8e0227 */
[----:B------:R-:W-:Y:S01]  /*1d20*/  IADD3 R0, -R0, UR7, R11 ;  /* 0x0000000700007c10 */ /* 0x000fe2000fffe10b */
[----:B------:R-:W-:Y:S01]  /*1d30*/  @UP1 ULOP3.LUT UR38, UR38, 0x1, UR4, 0x78, !UPT ;  /* 0x0000000126261892 */ /* 0x000fe2000f8e7804 */
[C---:B------:R-:W-:Y:S01]  /*1d40*/  IMAD R15, R23.reuse, UR9, R4 ;  /* 0x00000009170f7c24 */ /* 0x040fe2000f8e0204 */
[----:B------:R-:W-:Y:S01]  /*1d50*/  LOP3.LUT R167, R6, R3, R10, 0xfe, !PT ;  /* 0x0000000306a77212 */ /* 0x000fe200078efe0a */
[----:B------:R-:W-:-:S04]  /*1d60*/  IMAD.WIDE.U32 R4, R23, UR8, R8 ;  /* 0x0000000817047c25 */ /* 0x000fc8000f8e0008 */
[----:B------:R-:W-:Y:S02]  /*1d70*/  IMAD.IADD R5, R5, 0x1, R15 ;  /* 0x0000000105057824 */ /* 0x000fe400078e020f */
[----:B------:R-:W-:Y:S02]  /*1d80*/  IMAD.IADD R3, R13, 0x1, -R152 ;  /* 0x000000010d037824 */ /* 0x000fe400078e0a98 */
[----:B------:R-:W-:Y:S01]  /*1d90*/  IMAD.MOV.U32 R153, RZ, RZ, -0x1 ;  /* 0xffffffffff997424 */ /* 0x000fe200078e00ff */
[----:B------:R-:W-:Y:S06]  /*1da0*/  @P0 BRA `(.L_x_28) ;  /* 0x0000007800dc0947 */ /* 0x000fec0003800000 */
[----:B------:R-:W0:Y:S01]  /*1db0*/  LDC.64 R10, c[0x0][0x5c8] ;  /* 0x00017200ff0a7b82 */ /* 0x000e220000000a00 */
[----:B-----5:R-:W-:Y:S01]  /*1dc0*/  FSETP.NEU.AND P0, PT, R155, RZ, PT ;  /* 0x000000ff9b00720b */ /* 0x020fe20003f0d000 */
[----:B------:R-:W-:Y:S01]  /*1dd0*/  BSSY B0, `(.L_x_28) ;  /* 0x00007b4000007945 */ /* 0x000fe20003800000 */
[----:B------:R-:W-:-:S04]  /*1de0*/  ISETP.GT.AND P2, PT, R3, RZ, PT ;  /* 0x000000ff0300720c */ /* 0x000fc80003f44270 */
[----:B------:R-:W-:Y:S01]  /*1df0*/  ISETP.GT.AND P1, PT, R0, RZ, P2 ;  /* 0x000000ff0000720c */ /* 0x000fe20001724270 */
[-C--:B0-----:R-:W-:Y:S02]  /*1e00*/  IMAD R12, R7, R10.reuse, RZ ;  /* 0x0000000a070c7224 */ /* 0x081fe400078e02ff */
[----:B------:R-:W-:-:S04]  /*1e10*/  IMAD.WIDE.U32 R160, R167, R10, R4 ;  /* 0x0000000aa7a07225 */ /* 0x000fc800078e0004 */
[----:B------:R-:W-:-:S04]  /*1e20*/  IMAD R5, R167, R11, R12 ;  /* 0x0000000ba7057224 */ /* 0x000fc800078e020c */
[----:B------:R-:W-:Y:S01]  /*1e30*/  IMAD.IADD R169, R161, 0x1, R5 ;  /* 0x00000001a1a97824 */ /* 0x000fe200078e0205 */
[----:B------:R-:W-:Y:S06]  /*1e40*/  @!P0 BRA `(.L_x_29) ;  /* 0x0000005400988947 */ /* 0x000fec0003800000 */
[----:B------:R-:W0:Y:S01]  /*1e50*/  LDC.64 R14, c[0x0][0x5b8] ;  /* 0x00016e00ff0e7b82 */ /* 0x000e220000000a00 */
[----:B------:R-:W-:-:S07]  /*1e60*/  ULDC.64 UR4, c[0x0][0x5c0] ;  /* 0x0001700000047ab9 */ /* 0x000fce0000000a00 */
[----:B------:R-:W1:Y:S08]  /*1e70*/  LDC.64 R164, c[0x0][0x5b0] ;  /* 0x00016c00ffa47b82 */ /* 0x000e700000000a00 */
[----:B------:R-:W2:Y:S01]  /*1e80*/  LDC.64 R12, c[0x0][0x5a8] ;  /* 0x00016a00ff0c7b82 */ /* 0x000ea20000000a00 */
[-C--:B0-----:R-:W-:Y:S02]  /*1e90*/  IMAD R4, R21, R14.reuse, RZ ;  /* 0x0000000e15047224 */ /* 0x081fe400078e02ff */
[----:B------:R-:W-:-:S04]  /*1ea0*/  IMAD.WIDE.U32 R162, R23, R14, R8 ;  /* 0x0000000e17a27225 */ /* 0x000fc800078e0008 */
[----:B------:R-:W-:Y:S02]  /*1eb0*/  IMAD R159, R23, R15, R4 ;  /* 0x0000000f179f7224 */ /* 0x000fe400078e0204 */
[-C--:B-1----:R-:W-:Y:S02]  /*1ec0*/  IMAD R6, R7, R164.reuse, RZ ;  /* 0x000000a407067224 */ /* 0x082fe400078e02ff */
[----:B------:R-:W-:Y:S02]  /*1ed0*/  IMAD.IADD R21, R163, 0x1, R159 ;  /* 0x00000001a3157824 */ /* 0x000fe400078e029f */
[----:B------:R-:W-:Y:S02]  /*1ee0*/  IMAD.MOV.U32 R20, RZ, RZ, R162 ;  /* 0x000000ffff147224 */ /* 0x000fe400078e00a2 */
[C---:B------:R-:W-:Y:S02]  /*1ef0*/  IMAD R161, R167.reuse, R165, R6 ;  /* 0x000000a5a7a17224 */ /* 0x040fe400078e0206 */
[----:B------:R-:W-:-:S04]  /*1f00*/  IMAD.WIDE.U32 R4, R167, R164, R20 ;  /* 0x000000a4a7047225 */ /* 0x000fc800078e0014 */
[----:B------:R-:W-:Y:S01]  /*1f10*/  IMAD.IADD R5, R5, 0x1, R161 ;  /* 0x0000000105057824 */ /* 0x000fe200078e02a1 */
[----:B--2---:R-:W-:-:S04]  /*1f20*/  LEA R6, P0, R4, R12, 0x1 ;  /* 0x0000000c04067211 */ /* 0x004fc800078008ff */
[----:B------:R-:W-:-:S05]  /*1f30*/  LEA.HI.X R7, R4, R13, R5, 0x1, P0 ;  /* 0x0000000d04077211 */ /* 0x000fca00000f0c05 */
[----:B------:R0:W2:Y:S01]  /*1f40*/  @P1 LDG.E.LTC128B.U16 R15, desc[UR36][R6.64] ;  /* 0x00000024060f1981 */ /* 0x0000a2000c1e1520 */
[----:B------:R-:W-:Y:S01]  /*1f50*/  IMAD.WIDE.U32 R156, R167, R164, R8 ;  /* 0x000000a4a79c7225 */ /* 0x000fe200078e0008 */
[----:B------:R-:W-:Y:S03]  /*1f60*/  BSSY B1, `(.L_x_30) ;  /* 0x0000013000017945 */ /* 0x000fe60003800000 */
[----:B------:R-:W-:Y:S02]  /*1f70*/  IMAD.IADD R157, R161, 0x1, R157 ;  /* 0x00000001a19d7824 */ /* 0x000fe400078e029d */
[----:B------:R-:W-:-:S04]  /*1f80*/  IMAD.WIDE.U32 R156, R23, R14, R156 ;  /* 0x0000000e179c7225 */ /* 0x000fc800078e009c */
[----:B0-----:R-:W-:Y:S01]  /*1f90*/  IMAD.IADD R7, R159, 0x1, R157 ;  /* 0x000000019f077824 */ /* 0x001fe200078e029d */
[----:B------:R-:W-:Y:S02]  /*1fa0*/  LEA R6, P4, R156, R12, 0x1 ;  /* 0x0000000c9c067211 */ /* 0x000fe400078808ff */
[----:B------:R-:W-:Y:S02]  /*1fb0*/  SHF.L.U64.HI R157, R164, 0x3, R165 ;  /* 0x00000003a49d7819 */ /* 0x000fe400000102a5 */
[----:B------:R-:W-:Y:S01]  /*1fc0*/  LEA.HI.X R7, R156, R13, R7, 0x1, P4 ;  /* 0x0000000d9c077211 */ /* 0x000fe200020f0c07 */
[----:B------:R-:W-:Y:S02]  /*1fd0*/  IMAD.SHL.U32 R156, R164, 0x8, RZ ;  /* 0x00000008a49c7824 */ /* 0x000fe400078e00ff */
[----:B--2---:R-:W-:-:S04]  /*1fe0*/  IMAD.U32 R4, R15, 0x10000, RZ ;  /* 0x000100000f047824 */ /* 0x004fc800078e00ff */
[----:B------:R-:W-:Y:S01]  /*1ff0*/  FMUL R5, R4, R155 ;  /* 0x0000009b04057220 */ /* 0x000fe20000400000 */
[----:B------:R-:W-:-:S03]  /*2000*/  LEA R4, P0, R160, UR4, 0x1 ;  /* 0x00000004a0047c11 */ /* 0x000fc6000f8008ff */
[----:B------:R-:W-:Y:S01]  /*2010*/  FFMA R24, R24, R154, R5 ;  /* 0x0000009a18187223 */ /* 0x000fe20000000005 */
[----:B------:R-:W-:Y:S02]  /*2020*/  LEA.HI.X R5, R160, UR5, R169, 0x1, P0 ;  /* 0x00000005a0057c11 */ /* 0x000fe400080f0ca9 */
[----:B------:R-:W-:Y:S02]  /*2030*/  ISETP.GT.AND P0, PT, R3, 0x1, PT ;  /* 0x000000010300780c */ /* 0x000fe40003f04270 */
[----:B------:R-:W-:Y:S02]  /*2040*/  F2FP.BF16.F32.PACK_AB R24, RZ, R24 ;  /* 0x00000018ff18723e */ /* 0x000fe400000010ff */
[----:B------:R-:W-:-:S03]  /*2050*/  ISETP.GT.AND P3, PT, R0, RZ, P0 ;  /* 0x000000ff0000720c */ /* 0x000fc60000764270 */
[----:B------:R0:W-:Y:S10]  /*2060*/  @P1 STG.E.U16 desc[UR36][R4.64], R24 ;  /* 0x0000001804001986 */ /* 0x0001f4000c101524 */
[----:B------:R-:W-:Y:S05]  /*2070*/  @!P3 BRA `(.L_x_31) ;  /* 0x000000000004b947 */ /* 0x000fea0003800000 */
[----:B------:R1:W5:Y:S02]  /*2080*/  LDG.E.LTC128B.U16 R15, desc[UR36][R6.64+0x2] ;  /* 0x00000224060f7981 */ /* 0x000364000c1e1520 */
.L_x_31:
[----:B------:R-:W-:Y:S05]  /*2090*/  BSYNC B1 ;  /* 0x0000000000017941 */ /* 0x000fea0003800000 */
.L_x_30:
[----:B-----5:R-:W-:Y:S01]  /*20a0*/  IMAD.U32 R20, R15, 0x10000, RZ ;  /* 0x000100000f147824 */ /* 0x020fe200078e00ff */
[----:B------:R-:W-:Y:S01]  /*20b0*/  ISETP.GT.AND P2, PT, R0, 0x8, P2 ;  /* 0x000000080000780c */ /* 0x000fe20001744270 */
[----:B------:R-:W-:Y:S01]  /*20c0*/  IMAD.WIDE.U32 R156, R167, R164, R156 ;  /* 0x000000a4a79c7225 */ /* 0x000fe200078e009c */
[----:B------:R-:W-:-:S03]  /*20d0*/  PRMT R152, R15, 0x7610, R152 ;  /* 0x000076100f987816 */ /* 0x000fc60000000098 */
[----:B------:R-:W-:Y:S01]  /*20e0*/  FMUL R20, R20, R155 ;  /* 0x0000009b14147220 */ /* 0x000fe20000400000 */
[----:B------:R-:W-:Y:S01]  /*20f0*/  IMAD.IADD R161, R161, 0x1, R157 ;  /* 0x00000001a1a17824 */ /* 0x000fe200078e029d */
[----:B------:R-:W-:Y:S02]  /*2100*/  IADD3 R162, P1, R162, R156, RZ ;  /* 0x0000009ca2a27210 */ /* 0x000fe40007f3e0ff */
[----:B------:R-:W-:-:S03]  /*2110*/  FFMA R25, R25, R154, R20 ;  /* 0x0000009a19197223 */ /* 0x000fc60000000014 */
[----:B------:R-:W-:Y:S02]  /*2120*/  IMAD.X R21, R161, 0x1, R21, P1 ;  /* 0x00000001a1157824 */ /* 0x000fe400008e0615 */
[----:B------:R-:W-:Y:S02]  /*2130*/  F2FP.BF16.F32.PACK_AB R25, RZ, R25 ;  /* 0x00000019ff19723e */ /* 0x000fe400000010ff */
[C---:B------:R-:W-:Y:S02]  /*2140*/  LEA R20, P1, R162.reuse, R12, 0x1 ;  /* 0x0000000ca2147211 */ /* 0x040fe400078208ff */
[----:B------:R-:W-:Y:S02]  /*2150*/  PRMT R157, R25, 0x7610, R157 ;  /* 0x00007610199d7816 */ /* 0x000fe4000000009d */
[----:B------:R-:W-:-:S03]  /*2160*/  LEA.HI.X R21, R162, R13, R21, 0x1, P1 ;  /* 0x0000000da2157211 */ /* 0x000fc600008f0c15 */
[----:B------:R2:W-:Y:S04]  /*2170*/  @P3 STG.E.U16 desc[UR36][R4.64+0x2], R157 ;  /* 0x0000029d04003986 */ /* 0x0005e8000c101524 */
[----:B------:R-:W0:Y:S01]  /*2180*/  @P2 LDG.E.LTC128B.U16 R152, desc[UR36][R20.64] ;  /* 0x0000002414982981 */ /* 0x000e22000c1e1520 */
[----:B------:R-:W-:Y:S01]  /*2190*/  IADD3 R8, P1, R8, R156, RZ ;  /* 0x0000009c08087210 */ /* 0x000fe20007f3e0ff */
[----:B------:R-:W-:Y:S01]  /*21a0*/  BSSY B1, `(.L_x_32) ;  /* 0x0000011000017945 */ /* 0x000fe20003800000 */
[----:B------:R-:W-:Y:S02]  /*21b0*/  SHF.L.U64.HI R11, R10, 0x4, R11 ;  /* 0x000000040a0b7819 */ /* 0x000fe4000001020b */
[----:B------:R-:W-:Y:S01]  /*21c0*/  ISETP.GT.AND P0, PT, R0, 0x8, P0 ;  /* 0x000000080000780c */ /* 0x000fe20000704270 */
[----:B------:R-:W-:Y:S01]  /*21d0*/  IMAD.X R9, R9, 0x1, R161, P1 ;  /* 0x0000000109097824 */ /* 0x000fe200008e06a1 */
[----:B------:R-:W-:Y:S01]  /*21e0*/  LEA R10, P1, R10, R4, 0x4 ;  /* 0x000000040a0a7211 */ /* 0x000fe200078220ff */
[----:B------:R-:W-:-:S04]  /*21f0*/  IMAD.WIDE.U32 R14, R23, R14, R8 ;  /* 0x0000000e170e7225 */ /* 0x000fc800078e0008 */
[----:B------:R-:W-:Y:S01]  /*2200*/  IMAD.X R11, R11, 0x1, R5, P1 ;  /* 0x000000010b0b7824 */ /* 0x000fe200008e0605 */
[----:B------:R-:W-:Y:S01]  /*2210*/  LEA R8, P3, R14, R12, 0x1 ;  /* 0x0000000c0e087211 */ /* 0x000fe200078608ff */
[----:B------:R-:W-:-:S05]  /*2220*/  IMAD.IADD R9, R159, 0x1, R15 ;  /* 0x000000019f097824 */ /* 0x000fca00078e020f */
[----:B------:R-:W-:Y:S01]  /*2230*/  LEA.HI.X R9, R14, R13, R9, 0x1, P3 ;  /* 0x0000000d0e097211 */ /* 0x000fe200018f0c09 */
[----:B0-----:R-:W-:-:S04]  /*2240*/  IMAD.U32 R24, R152, 0x10000, RZ ;  /* 0x0001000098187824 */ /* 0x001fc800078e00ff */
[----:B------:R-:W-:-:S04]  /*2250*/  FMUL R25, R24, R155 ;  /* 0x0000009b18197220 */ /* 0x000fc80000400000 */
[----:B------:R-:W-:-:S05]  /*2260*/  FFMA R25, R26, R154, R25 ;  /* 0x0000009a1a197223 */ /* 0x000fca0000000019 */
[----:B------:R-:W-:-:S05]  /*2270*/  F2FP.BF16.F32.PACK_AB R25, RZ, R25 ;  /* 0x00000019ff19723e */ /* 0x000fca00000010ff */
[----:B------:R2:W-:Y:S01]  /*2280*/  @P2 STG.E.U16 desc[UR36][R10.64], R25 ;  /* 0x000000190a002986 */ /* 0x0005e2000c101524 */
[----:B------:R-:W-:Y:S05]  /*2290*/  @!P0 BRA `(.L_x_33) ;  /* 0x0000000000048947 */ /* 0x000fea0003800000 */
[----:B------:R0:W5:Y:S02]  /*22a0*/  LDG.E.LTC128B.U16 R152, desc[UR36][R8.64+0x2] ;  /* 0x0000022408987981 */ /* 0x000164000c1e1520 */
.L_x_33:
[----:B------:R-:W-:Y:S05]  /*22b0*/  BSYNC B1 ;  /* 0x0000000000017941 */ /* 0x000fea0003800000 */
.L_x_32:
[----:B-----5:R-:W-:Y:S01]  /*22c0*/  IMAD.U32 R12, R152, 0x10000, RZ ;  /* 0x00010000980c7824 */ /* 0x020fe200078e00ff */
[----:B------:R-:W-:Y:S01]  /*22d0*/  ISETP.GT.AND P1, PT, R3, 0x8, PT ;  /* 0x000000080300780c */ /* 0x000fe20003f24270 */
[----:B------:R-:W-:Y:S02]  /*22e0*/  BSSY B1, `(.L_x_34) ;  /* 0x0000008000017945 */ /* 0x000fe40003800000 */
[----:B------:R-:W-:Y:S01]  /*22f0*/  FMUL R12, R12, R155 ;  /* 0x0000009b0c0c7220 */ /* 0x000fe20000400000 */
[----:B------:R-:W-:-:S03]  /*2300*/  ISETP.GT.AND P2, PT, R0, RZ, P1 ;  /* 0x000000ff0000720c */ /* 0x000fc60000f44270 */
[----:B------:R-:W-:-:S05]  /*2310*/  FFMA R12, R27, R154, R12 ;  /* 0x0000009a1b0c7223 */ /* 0x000fca000000000c */
[----:B------:R-:W-:-:S05]  /*2320*/  F2FP.BF16.F32.PACK_AB R12, RZ, R12 ;  /* 0x0000000cff0c723e */ /* 0x000fca00000010ff */
[----:B------:R3:W-:Y:S01]  /*2330*/  @P0 STG.E.U16 desc[UR36][R10.64+0x2], R12 ;  /* 0x0000020c0a000986 */ /* 0x0007e2000c101524 */
[----:B------:R-:W-:Y:S05]  /*2340*/  @!P2 BRA `(.L_x_35) ;  /* 0x000000000004a947 */ /* 0x000fea0003800000 */
[----:B------:R4:W5:Y:S02]  /*2350*/  LDG.E.LTC128B.U16 R152, desc[UR36][R6.64+0x10] ;  /* 0x0000102406987981 */ /* 0x000964000c1e1520 */
.L_x_35:
[----:B------:R-:W-:Y:S05]  /*2360*/  BSYNC B1 ;  /* 0x0000000000017941 */ /* 0x000fea0003800000 */
.L_x_34:
[----:B---3-5:R-:W-:Y:S01]  /*2370*/  IMAD.U32 R12, R152, 0x10000, RZ ;  /* 0x00010000980c7824 */ /* 0x028fe200078e00ff */
        /* <DEDUP_REMOVED lines=9> */
.L_x_37:
[----:B------:R-:W-:Y:S05]  /*2410*/  BSYNC B1 ;  /* 0x0000000000017941 */ /* 0x000fea0003800000 */
.L_x_36:
[----:B-----5:R-:W-:Y:S01]  /*2420*/  IMAD.U32 R12, R152, 0x10000, RZ ;  /* 0x00010000980c7824 */ /* 0x020fe200078e00ff */
[----:B------:R-:W-:Y:S01]  /*2430*/  ISETP.GT.AND P1, PT, R0, 0x8, P1 ;  /* 0x000000080000780c */ /* 0x000fe20000f24270 */
[----:B------:R-:W-:Y:S02]  /*2440*/  BSSY B1, `(.L_x_38) ;  /* 0x0000007000017945 */ /* 0x000fe40003800000 */
[----:B------:R-:W-:-:S04]  /*2450*/  FMUL R12, R12, R155 ;  /* 0x0000009b0c0c7220 */ /* 0x000fc80000400000 */
[----:B------:R-:W-:-:S05]  /*2460*/  FFMA R12, R29, R154, R12 ;  /* 0x0000009a1d0c7223 */ /* 0x000fca000000000c */
[----:B------:R-:W-:-:S05]  /*2470*/  F2FP.BF16.F32.PACK_AB R12, RZ, R12 ;  /* 0x0000000cff0c723e */ /* 0x000fca00000010ff */
[----:B------:R0:W-:Y:S01]  /*2480*/  @P3 STG.E.U16 desc[UR36][R4.64+0x12], R12 ;  /* 0x0000120c04003986 */ /* 0x0001e2000c101524 */
[----:B------:R-:W-:Y:S05]  /*2490*/  @!P1 BRA `(.L_x_39) ;  /* 0x0000000000049947 */ /* 0x000fea0003800000 */
[----:B------:R0:W5:Y:S02]  /*24a0*/  LDG.E.LTC128B.U16 R152, desc[UR36][R8.64+0x10] ;  /* 0x0000102408987981 */ /* 0x000164000c1e1520 */
.L_x_39:
[----:B------:R-:W-:Y:S05]  /*24b0*/  BSYNC B1 ;  /* 0x0000000000017941 */ /* 0x000fea0003800000 */
.L_x_38:
[----:B0----5:R-:W-:Y:S01]  /*24c0*/  IMAD.U32 R12, R152, 0x10000, RZ ;  /* 0x00010000980c7824 */ /* 0x021fe200078e00ff */
[----:B------:R-:W-:Y:S01]  /*24d0*/  ISETP.GT.AND P0, PT, R0, 0x8, P0 ;  /* 0x000000080000780c */ /* 0x000fe20000704270 */
[----:B------:R-:W-:Y:S02]  /*24e0*/  BSSY B1, `(.L_x_40) ;  /* 0x0000007000017945 */ /* 0x000fe40003800000 */
[----:B---3--:R-:W-:-:S04]  /*24f0*/  FMUL R13, R12, R155 ;  /* 0x0000009b0c0d7220 */ /* 0x008fc80000400000 */
[----:B------:R-:W-:-:S05]  /*2500*/  FFMA R13, R30, R154, R13 ;  /* 0x0000009a1e0d7223 */ /* 0x000fca000000000d */
[----:B------:R-:W-:-:S05]  /*2510*/  F2FP.BF16.F32.PACK_AB R13, RZ, R13 ;  /* 0x0000000dff0d723e */ /* 0x000fca00000010ff */
[----:B------:R0:W-:Y:S01]  /*2520*/  @P1 STG.E.U16 desc[UR36][R10.64+0x10], R13 ;  /* 0x0000100d0a001986 */ /* 0x0001e2000c101524 */
[----:B------:R-:W-:Y:S05]  /*2530*/  @!P0 BRA `(.L_x_41) ;  /* 0x0000000000048947 */ /* 0x000fea0003800000 */
[----:B------:R3:W5:Y:S02]  /*2540*/  LDG.E.LTC128B.U16 R152, desc[UR36][R8.64+0x12] ;  /* 0x0000122408987981 */ /* 0x000764000c1e1520 */
.L_x_41:
[----:B------:R-:W-:Y:S05]  /*2550*/  BSYNC B1 ;  /* 0x0000000000017941 */ /* 0x000fea0003800000 */
.L_x_40:
        /* <DEDUP_REMOVED lines=10> */
.L_x_43:
[----:B------:R-:W-:Y:S05]  /*2600*/  BSYNC B1 ;  /* 0x0000000000017941 */ /* 0x000fea0003800000 */
.L_x_42:
[----:B0----5:R-:W-:Y:S01]  /*2610*/  IMAD.U32 R12, R152, 0x10000, RZ ;  /* 0x00010000980c7824 */ /* 0x021fe200078e00ff */
        /* <DEDUP_REMOVED lines=9> */
.L_x_45:
[----:B------:R-:W-:Y:S05]  /*26b0*/  BSYNC B1 ;  /* 0x0000000000017941 */ /* 0x000fea0003800000 */
.L_x_44:
        /* <DEDUP_REMOVED lines=9> */
.L_x_47:
[----:B------:R-:W-:Y:S05]  /*2750*/  BSYNC B1 ;  /* 0x0000000000017941 */ /* 0x000fea0003800000 */
.L_x_46:
[----:B0----5:R-:W-:Y:S01]  /*2760*/  IMAD.U32 R12, R152, 0x10000, RZ ;  /* 0x00010000980c7824 */ /* 0x021fe200078e00ff */
        /* <DEDUP_REMOVED lines=8> */
.L_x_49:
[----:B------:R-:W-:Y:S05]  /*27f0*/  BSYNC B1 ;  /* 0x0000000000017941 */ /* 0x000fea0003800000 */
.L_x_48:
        /* <DEDUP_REMOVED lines=10> */
.L_x_51:
[----:B------:R-:W-:Y:S05]  /*28a0*/  BSYNC B1 ;  /* 0x0000000000017941 */ /* 0x000fea0003800000 */
.L_x_50:
        /* <DEDUP_REMOVED lines=10> */
.L_x_53:
[----:B------:R-:W-:Y:S05]  /*2950*/  BSYNC B1 ;  /* 0x0000000000017941 */ /* 0x000fea0003800000 */
.L_x_52:
        /* <DEDUP_REMOVED lines=9> */
.L_x_55:
[----:B------:R-:W-:Y:S05]  /*29f0*/  BSYNC B1 ;  /* 0x0000000000017941 */ /* 0x000fea0003800000 */
.L_x_54:
        /* <DEDUP_REMOVED lines=9> */
.L_x_57:
[----:B------:R-:W-:Y:S05]  /*2a90*/  BSYNC B1 ;  /* 0x0000000000017941 */ /* 0x000fea0003800000 */
.L_x_56:
        /* <DEDUP_REMOVED lines=10> */
.L_x_59:
[----:B------:R-:W-:Y:S05]  /*2b40*/  BSYNC B1 ;  /* 0x0000000000017941 */ /* 0x000fea0003800000 */
.L_x_58:
        /* <DEDUP_REMOVED lines=10> */
.L_x_61:
[----:B------:R-:W-:Y:S05]  /*2bf0*/  BSYNC B1 ;  /* 0x0000000000017941 */ /* 0x000fea0003800000 */
.L_x_60:
        /* <DEDUP_REMOVED lines=9> */
.L_x_63:
[----:B------:R-:W-:Y:S05]  /*2c90*/  BSYNC B1 ;  /* 0x0000000000017941 */ /* 0x000fea0003800000 */
.L_x_62:
        /* <DEDUP_REMOVED lines=9> */
.L_x_65:
[----:B------:R-:W-:Y:S05]  /*2d30*/  BSYNC B1 ;  /* 0x0000000000017941 */ /* 0x000fea0003800000 */
.L_x_64:
        /* <DEDUP_REMOVED lines=10> */
.L_x_67:
[----:B------:R-:W-:Y:S05]  /*2de0*/  BSYNC B1 ;  /* 0x0000000000017941 */ /* 0x000fea0003800000 */
.L_x_66:
        /* <DEDUP_REMOVED lines=10> */
.L_x_69:
[----:B------:R-:W-:Y:S05]  /*2e90*/  BSYNC B1 ;  /* 0x0000000000017941 */ /* 0x000fea0003800000 */
.L_x_68:
        /* <DEDUP_REMOVED lines=9> */
.L_x_71:
[----:B------:R-:W-:Y:S05]  /*2f30*/  BSYNC B1 ;  /* 0x0000000000017941 */ /* 0x000fea0003800000 */
.L_x_70:
        /* <DEDUP_REMOVED lines=9> */
.L_x_73:
[----:B------:R-:W-:Y:S05]  /*2fd0*/  BSYNC B1 ;  /* 0x0000000000017941 */ /* 0x000fea0003800000 */
.L_x_72:
        /* <DEDUP_REMOVED lines=10> */
.L_x_75:
[----:B------:R-:W-:Y:S05]  /*3080*/  BSYNC B1 ;  /* 0x0000000000017941 */ /* 0x000fea0003800000 */
.L_x_74:
        /* <DEDUP_REMOVED lines=10> */
.L_x_77:
[----:B------:R-:W-:Y:S05]  /*3130*/  BSYNC B1 ;  /* 0x0000000000017941 */ /* 0x000fea0003800000 */
.L_x_76:
        /* <DEDUP_REMOVED lines=9> */
.L_x_79:
[----:B------:R-:W-:Y:S05]  /*31d0*/  BSYNC B1 ;  /* 0x0000000000017941 */ /* 0x000fea0003800000 */
.L_x_78:
        /* <DEDUP_REMOVED lines=9> */
.L_x_81:
[----:B------:R-:W-:Y:S05]  /*3270*/  BSYNC B1 ;  /* 0x0000000000017941 */ /* 0x000fea0003800000 */
.L_x_80:
        /* <DEDUP_REMOVED lines=10> */
.L_x_83:
[----:B------:R-:W-:Y:S05]  /*3320*/  BSYNC B1 ;  /* 0x0000000000017941 */ /* 0x000fea0003800000 */
.L_x_82:
        /* <DEDUP_REMOVED lines=10> */
.L_x_85:
[----:B------:R-:W-:Y:S05]  /*33d0*/  BSYNC B1 ;  /* 0x0000000000017941 */ /* 0x000fea0003800000 */
.L_x_84:
        /* <DEDUP_REMOVED lines=9> */
.L_x_87:
[----:B------:R-:W-:Y:S05]  /*3470*/  BSYNC B1 ;  /* 0x0000000000017941 */ /* 0x000fea0003800000 */
.L_x_86:
        /* <DEDUP_REMOVED lines=9> */
.L_x_89:
[----:B------:R-:W-:Y:S05]  /*3510*/  BSYNC B1 ;  /* 0x0000000000017941 */ /* 0x000fea0003800000 */
.L_x_88:
        /* <DEDUP_REMOVED lines=10> */
.L_x_91:
[----:B------:R-:W-:Y:S05]  /*35c0*/  BSYNC B1 ;  /* 0x0000000000017941 */ /* 0x000fea0003800000 */
.L_x_90:
        /* <DEDUP_REMOVED lines=10> */
.L_x_93:
[----:B------:R-:W-:Y:S05]  /*3670*/  BSYNC B1 ;  /* 0x0000000000017941 */ /* 0x000fea0003800000 */
.L_x_92:
        /* <DEDUP_REMOVED lines=9> */
.L_x_95:
[----:B------:R-:W-:Y:S05]  /*3710*/  BSYNC B1 ;  /* 0x0000000000017941 */ /* 0x000fea0003800000 */
.L_x_94:
        /* <DEDUP_REMOVED lines=9> */
.L_x_97:
[----:B------:R-:W-:Y:S05]  /*37b0*/  BSYNC B1 ;  /* 0x0000000000017941 */ /* 0x000fea0003800000 */
.L_x_96:
        /* <DEDUP_REMOVED lines=10> */
.L_x_99:
[----:B------:R-:W-:Y:S05]  /*3860*/  BSYNC B1 ;  /* 0x0000000000017941 */ /* 0x000fea0003800000 */
.L_x_98:
        /* <DEDUP_REMOVED lines=10> */
.L_x_101:
[----:B------:R-:W-:Y:S05]  /*3910*/  BSYNC B1 ;  /* 0x0000000000017941 */ /* 0x000fea0003800000 */
.L_x_100:
        /* <DEDUP_REMOVED lines=9> */
.L_x_103:
[----:B------:R-:W-:Y:S05]  /*39b0*/  BSYNC B1 ;  /* 0x0000000000017941 */ /* 0x000fea0003800000 */
.L_x_102:
        /* <DEDUP_REMOVED lines=9> */
.L_x_105:
[----:B------:R-:W-:Y:S05]  /*3a50*/  BSYNC B1 ;  /* 0x0000000000017941 */ /* 0x000fea0003800000 */
.L_x_104:
        /* <DEDUP_REMOVED lines=10> */
.L_x_107:
[----:B------:R-:W-:Y:S05]  /*3b00*/  BSYNC B1 ;  /* 0x0000000000017941 */ /* 0x000fea0003800000 */
.L_x_106:
        /* <DEDUP_REMOVED lines=10> */
.L_x_109:
[----:B------:R-:W-:Y:S05]  /*3bb0*/  BSYNC B1 ;  /* 0x0000000000017941 */ /* 0x000fea0003800000 */
.L_x_108:
        /* <DEDUP_REMOVED lines=9> */
.L_x_111:
[----:B------:R-:W-:Y:S05]  /*3c50*/  BSYNC B1 ;  /* 0x0000000000017941 */ /* 0x000fea0003800000 */
.L_x_110:
        /* <DEDUP_REMOVED lines=9> */
.L_x_113:
[----:B------:R-:W-:Y:S05]  /*3cf0*/  BSYNC B1 ;  /* 0x0000000000017941 */ /* 0x000fea0003800000 */
.L_x_112:
        /* <DEDUP_REMOVED lines=10> */
.L_x_115:
[----:B------:R-:W-:Y:S05]  /*3da0*/  BSYNC B1 ;  /* 0x0000000000017941 */ /* 0x000fea0003800000 */
.L_x_114:
        /* <DEDUP_REMOVED lines=10> */
.L_x_117:
[----:B------:R-:W-:Y:S05]  /*3e50*/  BSYNC B1 ;  /* 0x0000000000017941 */ /* 0x000fea0003800000 */
.L_x_116:
        /* <DEDUP_REMOVED lines=9> */
.L_x_119:
[----:B------:R-:W-:Y:S05]  /*3ef0*/  BSYNC B1 ;  /* 0x0000000000017941 */ /* 0x000fea0003800000 */
.L_x_118:
        /* <DEDUP_REMOVED lines=9> */
.L_x_121:
[----:B------:R-:W-:Y:S05]  /*3f90*/  BSYNC B1 ;  /* 0x0000000000017941 */ /* 0x000fea0003800000 */
.L_x_120:
        /* <DEDUP_REMOVED lines=10> */
.L_x_123:
[----:B------:R-:W-:Y:S05]  /*4040*/  BSYNC B1 ;  /* 0x0000000000017941 */ /* 0x000fea0003800000 */
.L_x_122:
        /* <DEDUP_REMOVED lines=10> */
.L_x_125:
[----:B------:R-:W-:Y:S05]  /*40f0*/  BSYNC B1 ;  /* 0x0000000000017941 */ /* 0x000fea0003800000 */
.L_x_124:
        /* <DEDUP_REMOVED lines=9> */
.L_x_127:
[----:B------:R-:W-:Y:S05]  /*4190*/  BSYNC B1 ;  /* 0x0000000000017941 */ /* 0x000fea0003800000 */
.L_x_126:
        /* <DEDUP_REMOVED lines=9> */
.L_x_129:
[----:B------:R-:W-:Y:S05]  /*4230*/  BSYNC B1 ;  /* 0x0000000000017941 */ /* 0x000fea0003800000 */
.L_x_128:
        /* <DEDUP_REMOVED lines=10> */
.L_x_131:
[----:B------:R-:W-:Y:S05]  /*42e0*/  BSYNC B1 ;  /* 0x0000000000017941 */ /* 0x000fea0003800000 */
.L_x_130:
        /* <DEDUP_REMOVED lines=10> */
.L_x_133:
[----:B------:R-:W-:Y:S05]  /*4390*/  BSYNC B1 ;  /* 0x0000000000017941 */ /* 0x000fea0003800000 */
.L_x_132:
        /* <DEDUP_REMOVED lines=9> */
.L_x_135:
[----:B------:R-:W-:Y:S05]  /*4430*/  BSYNC B1 ;  /* 0x0000000000017941 */ /* 0x000fea0003800000 */
.L_x_134:
        /* <DEDUP_REMOVED lines=9> */
.L_x_137:
[----:B------:R-:W-:Y:S05]  /*44d0*/  BSYNC B1 ;  /* 0x0000000000017941 */ /* 0x000fea0003800000 */
.L_x_136:
        /* <DEDUP_REMOVED lines=10> */
.L_x_139:
[----:B------:R-:W-:Y:S05]  /*4580*/  BSYNC B1 ;  /* 0x0000000000017941 */ /* 0x000fea0003800000 */
.L_x_138:
        /* <DEDUP_REMOVED lines=10> */
.L_x_141:
[----:B------:R-:W-:Y:S05]  /*4630*/  BSYNC B1 ;  /* 0x0000000000017941 */ /* 0x000fea0003800000 */
.L_x_140:
        /* <DEDUP_REMOVED lines=9> */
.L_x_143:
[----:B------:R-:W-:Y:S05]  /*46d0*/  BSYNC B1 ;  /* 0x0000000000017941 */ /* 0x000fea0003800000 */
.L_x_142:
        /* <DEDUP_REMOVED lines=9> */
.L_x_145:
[----:B------:R-:W-:Y:S05]  /*4770*/  BSYNC B1 ;  /* 0x0000000000017941 */ /* 0x000fea0003800000 */
.L_x_144:
        /* <DEDUP_REMOVED lines=10> */
.L_x_147:
[----:B------:R-:W-:Y:S05]  /*4820*/  BSYNC B1 ;  /* 0x0000000000017941 */ /* 0x000fea0003800000 */
.L_x_146:
        /* <DEDUP_REMOVED lines=10> */
.L_x_149:
[----:B------:R-:W-:Y:S05]  /*48d0*/  BSYNC B1 ;  /* 0x0000000000017941 */ /* 0x000fea0003800000 */
.L_x_148:
        /* <DEDUP_REMOVED lines=9> */
.L_x_151:
[----:B------:R-:W-:Y:S05]  /*4970*/  BSYNC B1 ;  /* 0x0000000000017941 */ /* 0x000fea0003800000 */
.L_x_150:
        /* <DEDUP_REMOVED lines=9> */
.L_x_153:
[----:B------:R-:W-:Y:S05]  /*4a10*/  BSYNC B1 ;  /* 0x0000000000017941 */ /* 0x000fea0003800000 */
.L_x_152:
        /* <DEDUP_REMOVED lines=10> */
.L_x_155:
[----:B------:R-:W-:Y:S05]  /*4ac0*/  BSYNC B1 ;  /* 0x0000000000017941 */ /* 0x000fea0003800000 */
.L_x_154:
        /* <DEDUP_REMOVED lines=10> */
.L_x_157:
[----:B------:R-:W-:Y:S05]  /*4b70*/  BSYNC B1 ;  /* 0x0000000000017941 */ /* 0x000fea0003800000 */
.L_x_156:
        /* <DEDUP_REMOVED lines=9> */
.L_x_159:
[----:B------:R-:W-:Y:S05]  /*4c10*/  BSYNC B1 ;  /* 0x0000000000017941 */ /* 0x000fea0003800000 */
.L_x_158:
        /* <DEDUP_REMOVED lines=9> */
.L_x_161:
[----:B------:R-:W-:Y:S05]  /*4cb0*/  BSYNC B1 ;  /* 0x0000000000017941 */ /* 0x000fea0003800000 */
.L_x_160:
        /* <DEDUP_REMOVED lines=10> */
.L_x_163:
[----:B------:R-:W-:Y:S05]  /*4d60*/  BSYNC B1 ;  /* 0x0000000000017941 */ /* 0x000fea0003800000 */
.L_x_162:
        /* <DEDUP_REMOVED lines=10> */
.L_x_165:
[----:B------:R-:W-:Y:S05]  /*4e10*/  BSYNC B1 ;  /* 0x0000000000017941 */ /* 0x000fea0003800000 */
.L_x_164:
        /* <DEDUP_REMOVED lines=9> */
.L_x_167:
[----:B------:R-:W-:Y:S05]  /*4eb0*/  BSYNC B1 ;  /* 0x0000000000017941 */ /* 0x000fea0003800000 */
.L_x_166:
        /* <DEDUP_REMOVED lines=9> */
.L_x_169:
[----:B------:R-:W-:Y:S05]  /*4f50*/  BSYNC B1 ;  /* 0x0000000000017941 */ /* 0x000fea0003800000 */
.L_x_168:
        /* <DEDUP_REMOVED lines=10> */
.L_x_171:
[----:B------:R-:W-:Y:S05]  /*5000*/  BSYNC B1 ;  /* 0x0000000000017941 */ /* 0x000fea0003800000 */
.L_x_170:
        /* <DEDUP_REMOVED lines=10> */
.L_x_173:
[----:B------:R-:W-:Y:S05]  /*50b0*/  BSYNC B1 ;  /* 0x0000000000017941 */ /* 0x000fea0003800000 */
.L_x_172:
        /* <DEDUP_REMOVED lines=9> */
.L_x_175:
[----:B------:R-:W-:Y:S05]  /*5150*/  BSYNC B1 ;  /* 0x0000000000017941 */ /* 0x000fea0003800000 */
.L_x_174:
        /* <DEDUP_REMOVED lines=9> */
.L_x_177:
[----:B------:R-:W-:Y:S05]  /*51f0*/  BSYNC B1 ;  /* 0x0000000000017941 */ /* 0x000fea0003800000 */
.L_x_176:
        /* <DEDUP_REMOVED lines=10> */
.L_x_179:
[----:B------:R-:W-:Y:S05]  /*52a0*/  BSYNC B1 ;  /* 0x0000000000017941 */ /* 0x000fea0003800000 */
.L_x_178:
        /* <DEDUP_REMOVED lines=10> */
.L_x_181:
[----:B------:R-:W-:Y:S05]  /*5350*/  BSYNC B1 ;  /* 0x0000000000017941 */ /* 0x000fea0003800000 */
.L_x_180:
        /* <DEDUP_REMOVED lines=9> */
.L_x_183:
[----:B------:R-:W-:Y:S05]  /*53f0*/  BSYNC B1 ;  /* 0x0000000000017941 */ /* 0x000fea0003800000 */
.L_x_182:
        /* <DEDUP_REMOVED lines=9> */
.L_x_185:
[----:B------:R-:W-:Y:S05]  /*5490*/  BSYNC B1 ;  /* 0x0000000000017941 */ /* 0x000fea0003800000 */
.L_x_184:
        /* <DEDUP_REMOVED lines=10> */
.L_x_187:
[----:B------:R-:W-:Y:S05]  /*5540*/  BSYNC B1 ;  /* 0x0000000000017941 */ /* 0x000fea0003800000 */
.L_x_186:
        /* <DEDUP_REMOVED lines=10> */
.L_x_189:
[----:B------:R-:W-:Y:S05]  /*55f0*/  BSYNC B1 ;  /* 0x0000000000017941 */ /* 0x000fea0003800000 */
.L_x_188:
        /* <DEDUP_REMOVED lines=9> */
.L_x_191:
[----:B------:R-:W-:Y:S05]  /*5690*/  BSYNC B1 ;  /* 0x0000000000017941 */ /* 0x000fea0003800000 */
.L_x_190:
        /* <DEDUP_REMOVED lines=9> */
.L_x_193:
[----:B------:R-:W-:Y:S05]  /*5730*/  BSYNC B1 ;  /* 0x0000000000017941 */ /* 0x000fea0003800000 */
.L_x_192:
        /* <DEDUP_REMOVED lines=10> */
.L_x_195:
[----:B------:R-:W-:Y:S05]  /*57e0*/  BSYNC B1 ;  /* 0x0000000000017941 */ /* 0x000fea0003800000 */
.L_x_194:
        /* <DEDUP_REMOVED lines=10> */
.L_x_197:
[----:B------:R-:W-:Y:S05]  /*5890*/  BSYNC B1 ;  /* 0x0000000000017941 */ /* 0x000fea0003800000 */
.L_x_196:
        /* <DEDUP_REMOVED lines=9> */
.L_x_199:
[----:B------:R-:W-:Y:S05]  /*5930*/  BSYNC B1 ;  /* 0x0000000000017941 */ /* 0x000fea0003800000 */
.L_x_198:
        /* <DEDUP_REMOVED lines=9> */
.L_x_201:
[----:B------:R-:W-:Y:S05]  /*59d0*/  BSYNC B1 ;  /* 0x0000000000017941 */ /* 0x000fea0003800000 */
.L_x_200:
        /* <DEDUP_REMOVED lines=10> */
.L_x_203:
[----:B------:R-:W-:Y:S05]  /*5a80*/  BSYNC B1 ;  /* 0x0000000000017941 */ /* 0x000fea0003800000 */
.L_x_202:
        /* <DEDUP_REMOVED lines=10> */
.L_x_205:
[----:B------:R-:W-:Y:S05]  /*5b30*/  BSYNC B1 ;  /* 0x0000000000017941 */ /* 0x000fea0003800000 */
.L_x_204:
        /* <DEDUP_REMOVED lines=9> */
.L_x_207:
[----:B------:R-:W-:Y:S05]  /*5bd0*/  BSYNC B1 ;  /* 0x0000000000017941 */ /* 0x000fea0003800000 */
.L_x_206:
        /* <DEDUP_REMOVED lines=9> */
.L_x_209:
[----:B------:R-:W-:Y:S05]  /*5c70*/  BSYNC B1 ;  /* 0x0000000000017941 */ /* 0x000fea0003800000 */
.L_x_208:
        /* <DEDUP_REMOVED lines=10> */
.L_x_211:
[----:B------:R-:W-:Y:S05]  /*5d20*/  BSYNC B1 ;  /* 0x0000000000017941 */ /* 0x000fea0003800000 */
.L_x_210:
        /* <DEDUP_REMOVED lines=10> */
.L_x_213:
[----:B------:R-:W-:Y:S05]  /*5dd0*/  BSYNC B1 ;  /* 0x0000000000017941 */ /* 0x000fea0003800000 */
.L_x_212:
        /* <DEDUP_REMOVED lines=9> */
.L_x_215:
[----:B------:R-:W-:Y:S05]  /*5e70*/  BSYNC B1 ;  /* 0x0000000000017941 */ /* 0x000fea0003800000 */
.L_x_214:
        /* <DEDUP_REMOVED lines=9> */
.L_x_217:
[----:B------:R-:W-:Y:S05]  /*5f10*/  BSYNC B1 ;  /* 0x0000000000017941 */ /* 0x000fea0003800000 */
.L_x_216:
        /* <DEDUP_REMOVED lines=10> */
.L_x_219:
[----:B------:R-:W-:Y:S05]  /*5fc0*/  BSYNC B1 ;  /* 0x0000000000017941 */ /* 0x000fea0003800000 */
.L_x_218:
        /* <DEDUP_REMOVED lines=10> */
.L_x_221:
[----:B------:R-:W-:Y:S05]  /*6070*/  BSYNC B1 ;  /* 0x0000000000017941 */ /* 0x000fea0003800000 */
.L_x_220:
        /* <DEDUP_REMOVED lines=9> */
.L_x_223:
[----:B------:R-:W-:Y:S05]  /*6110*/  BSYNC B1 ;  /* 0x0000000000017941 */ /* 0x000fea0003800000 */
.L_x_222:
        /* <DEDUP_REMOVED lines=9> */
.L_x_225:
[----:B------:R-:W-:Y:S05]  /*61b0*/  BSYNC B1 ;  /* 0x0000000000017941 */ /* 0x000fea0003800000 */
.L_x_224:
        /* <DEDUP_REMOVED lines=10> */
.L_x_227:
[----:B------:R-:W-:Y:S05]  /*6260*/  BSYNC B1 ;  /* 0x0000000000017941 */ /* 0x000fea0003800000 */
.L_x_226:
        /* <DEDUP_REMOVED lines=10> */
.L_x_229:
[----:B------:R-:W-:Y:S05]  /*6310*/  BSYNC B1 ;  /* 0x0000000000017941 */ /* 0x000fea0003800000 */
.L_x_228:
        /* <DEDUP_REMOVED lines=9> */
.L_x_231:
[----:B------:R-:W-:Y:S05]  /*63b0*/  BSYNC B1 ;  /* 0x0000000000017941 */ /* 0x000fea0003800000 */
.L_x_230:
        /* <DEDUP_REMOVED lines=9> */
.L_x_233:
[----:B------:R-:W-:Y:S05]  /*6450*/  BSYNC B1 ;  /* 0x0000000000017941 */ /* 0x000fea0003800000 */
.L_x_232:
        /* <DEDUP_REMOVED lines=10> */
.L_x_235:
[----:B------:R-:W-:Y:S05]  /*6500*/  BSYNC B1 ;  /* 0x0000000000017941 */ /* 0x000fea0003800000 */
.L_x_234:
        /* <DEDUP_REMOVED lines=10> */
.L_x_237:
[----:B------:R-:W-:Y:S05]  /*65b0*/  BSYNC B1 ;  /* 0x0000000000017941 */ /* 0x000fea0003800000 */
.L_x_236:
        /* <DEDUP_REMOVED lines=9> */
.L_x_239:
[----:B------:R-:W-:Y:S05]  /*6650*/  BSYNC B1 ;  /* 0x0000000000017941 */ /* 0x000fea0003800000 */
.L_x_238:
        /* <DEDUP_REMOVED lines=9> */
.L_x_241:
[----:B------:R-:W-:Y:S05]  /*66f0*/  BSYNC B1 ;  /* 0x0000000000017941 */ /* 0x000fea0003800000 */
.L_x_240:
        /* <DEDUP_REMOVED lines=10> */
.L_x_243:
[----:B------:R-:W-:Y:S05]  /*67a0*/  BSYNC B1 ;  /* 0x0000000000017941 */ /* 0x000fea0003800000 */
.L_x_242:
        /* <DEDUP_REMOVED lines=10> */
.L_x_245:
[----:B------:R-:W-:Y:S05]  /*6850*/  BSYNC B1 ;  /* 0x0000000000017941 */ /* 0x000fea0003800000 */
.L_x_244:
        /* <DEDUP_REMOVED lines=9> */
.L_x_247:
[----:B------:R-:W-:Y:S05]  /*68f0*/  BSYNC B1 ;  /* 0x0000000000017941 */ /* 0x000fea0003800000 */
.L_x_246:
        /* <DEDUP_REMOVED lines=9> */
.L_x_249:
[----:B------:R-:W-:Y:S05]  /*6990*/  BSYNC B1 ;  /* 0x0000000000017941 */ /* 0x000fea0003800000 */
.L_x_248:
        /* <DEDUP_REMOVED lines=10> */
.L_x_251:
[----:B------:R-:W-:Y:S05]  /*6a40*/  BSYNC B1 ;  /* 0x0000000000017941 */ /* 0x000fea0003800000 */
.L_x_250:
        /* <DEDUP_REMOVED lines=10> */
.L_x_253:
[----:B------:R-:W-:Y:S05]  /*6af0*/  BSYNC B1 ;  /* 0x0000000000017941 */ /* 0x000fea0003800000 */
.L_x_252:
        /* <DEDUP_REMOVED lines=9> */
.L_x_255:
[----:B------:R-:W-:Y:S05]  /*6b90*/  BSYNC B1 ;  /* 0x0000000000017941 */ /* 0x000fea0003800000 */
.L_x_254:
        /* <DEDUP_REMOVED lines=9> */
.L_x_257:
[----:B------:R-:W-:Y:S05]  /*6c30*/  BSYNC B1 ;  /* 0x0000000000017941 */ /* 0x000fea0003800000 */
.L_x_256:
        /* <DEDUP_REMOVED lines=10> */
.L_x_259:
[----:B------:R-:W-:Y:S05]  /*6ce0*/  BSYNC B1 ;  /* 0x0000000000017941 */ /* 0x000fea0003800000 */
.L_x_258:
        /* <DEDUP_REMOVED lines=10> */
.L_x_261:
[----:B------:R-:W-:Y:S05]  /*6d90*/  BSYNC B1 ;  /* 0x0000000000017941 */ /* 0x000fea0003800000 */
.L_x_260:
        /* <DEDUP_REMOVED lines=9> */
.L_x_263:
[----:B------:R-:W-:Y:S05]  /*6e30*/  BSYNC B1 ;  /* 0x0000000000017941 */ /* 0x000fea0003800000 */
.L_x_262:
        /* <DEDUP_REMOVED lines=9> */
.L_x_265:
[----:B------:R-:W-:Y:S05]  /*6ed0*/  BSYNC B1 ;  /* 0x0000000000017941 */ /* 0x000fea0003800000 */
.L_x_264:
        /* <DEDUP_REMOVED lines=10> */
.L_x_267:
[----:B------:R-:W-:Y:S05]  /*6f80*/  BSYNC B1 ;  /* 0x0000000000017941 */ /* 0x000fea0003800000 */
.L_x_266:
        /* <DEDUP_REMOVED lines=10> */
.L_x_269:
[----:B------:R-:W-:Y:S05]  /*7030*/  BSYNC B1 ;  /* 0x0000000000017941 */ /* 0x000fea0003800000 */
.L_x_268:
        /* <DEDUP_REMOVED lines=9> */
.L_x_271:
[----:B------:R-:W-:Y:S05]  /*70d0*/  BSYNC B1 ;  /* 0x0000000000017941 */ /* 0x000fea0003800000 */
.L_x_270:
        /* <DEDUP_REMOVED lines=9> */
.L_x_273:
[----:B------:R-:W-:Y:S05]  /*7170*/  BSYNC B1 ;  /* 0x0000000000017941 */ /* 0x000fea0003800000 */
.L_x_272:
        /* <DEDUP_REMOVED lines=10> */
.L_x_275:
[----:B------:R-:W-:Y:S05]  /*7220*/  BSYNC B1 ;  /* 0x0000000000017941 */ /* 0x000fea0003800000 */
.L_x_274:
        /* <DEDUP_REMOVED lines=10> */
.L_x_277:
[----:B------:R-:W-:Y:S05]  /*72d0*/  BSYNC B1 ;  /* 0x0000000000017941 */ /* 0x000fea0003800000 */
.L_x_276:
[----:B01--45:R-:W-:Y:S01]  /*72e0*/  IMAD.U32 R6, R152, 0x10000, RZ ;  /* 0x0001000098067824 */ /* 0x033fe200078e00ff */
        /* <DEDUP_REMOVED lines=8> */
.L_x_279:
[----:B------:R-:W-:Y:S05]  /*7370*/  BSYNC B1 ;  /* 0x0000000000017941 */ /* 0x000fea0003800000 */
.L_x_278:
[----:B0-2--5:R-:W-:Y:S01]  /*7380*/  IMAD.U32 R4, R152, 0x10000, RZ ;  /* 0x0001000098047824 */ /* 0x025fe200078e00ff */
[----:B------:R-:W-:Y:S01]  /*7390*/  ISETP.GT.AND P0, PT, R0, 0x8, P0 ;  /* 0x000000080000780c */ /* 0x000fe20000704270 */
[----:B------:R-:W-:Y:S01]  /*73a0*/  @P1 IMAD.MOV.U32 R5, RZ, RZ, R11 ;  /* 0x000000ffff051224 */ /* 0x000fe200078e000b */
[----:B------:R-:W-:Y:S01]  /*73b0*/  BSSY B1, `(.L_x_280) ;  /* 0x0000008000017945 */ /* 0x000fe20003800000 */
[----:B------:R-:W-:Y:S01]  /*73c0*/  FMUL R3, R4, R155 ;  /* 0x0000009b04037220 */ /* 0x000fe20000400000 */
[----:B------:R-:W-:-:S03]  /*73d0*/  @P1 IMAD.MOV.U32 R4, RZ, RZ, R10 ;  /* 0x000000ffff041224 */ /* 0x000fc600078e000a */
[----:B------:R-:W-:-:S05]  /*73e0*/  FFMA R3, R150, R154, R3 ;  /* 0x0000009a96037223 */ /* 0x000fca0000000003 */
[----:B------:R-:W-:-:S05]  /*73f0*/  F2FP.BF16.F32.PACK_AB R3, RZ, R3 ;  /* 0x00000003ff03723e */ /* 0x000fca00000010ff */
[----:B------:R0:W-:Y:S01]  /*7400*/  @P1 STG.E.U16 desc[UR36][R4.64+0x1f0], R3 ;  /* 0x0001f00304001986 */ /* 0x0001e2000c101524 */
[----:B------:R-:W-:Y:S05]  /*7410*/  @!P0 BRA `(.L_x_281) ;  /* 0x0000000000048947 */ /* 0x000fea0003800000 */
[----:B------:R2:W5:Y:S02]  /*7420*/  LDG.E.LTC128B.U16 R152, desc[UR36][R8.64+0x1f2] ;  /* 0x0001f22408987981 */ /* 0x000564000c1e1520 */
.L_x_281:
[----:B------:R-:W-:Y:S05]  /*7430*/  BSYNC B1 ;  /* 0x0000000000017941 */ /* 0x000fea0003800000 */
.L_x_280:
[----:B------:R-:W-:Y:S05]  /*7440*/  @!P0 BRA `(.L_x_282) ;  /* 0x0000002400308947 */ /* 0x000fea0003800000 */
[----:B-----5:R-:W-:-:S04]  /*7450*/  IMAD.U32 R152, R152, 0x10000, RZ ;  /* 0x0001000098987824 */ /* 0x020fc800078e00ff */
[----:B------:R-:W-:-:S04]  /*7460*/  FMUL R152, R152, R155 ;  /* 0x0000009b98987220 */ /* 0x000fc80000400000 */
[----:B------:R-:W-:-:S05]  /*7470*/  FFMA R152, R151, R154, R152 ;  /* 0x0000009a97987223 */ /* 0x000fca0000000098 */
[----:B------:R-:W-:-:S05]  /*7480*/  F2FP.BF16.F32.PACK_AB R152, RZ, R152 ;  /* 0x00000098ff98723e */ /* 0x000fca00000010ff */
[----:B------:R4:W-:Y:S01]  /*7490*/  STG.E.U16 desc[UR36][R10.64+0x1f2], R152 ;  /* 0x0001f2980a007986 */ /* 0x0009e2000c101524 */
[----:B------:R-:W-:Y:S05]  /*74a0*/  BRA `(.L_x_282) ;  /* 0x0000002400187947 */ /* 0x000fea0003800000 */
.L_x_29:
[----:B------:R-:W-:Y:S01]  /*74b0*/  ISETP.GT.AND P0, PT, R3, 0x1, PT ;  /* 0x000000010300780c */ /* 0x000fe20003f04270 */
[----:B------:R-:W-:Y:S01]  /*74c0*/  ULDC.64 UR4, c[0x0][0x5c0] ;  /* 0x0001700000047ab9 */ /* 0x000fe20000000a00 */
[-C--:B------:R-:W-:Y:S01]  /*74d0*/  FMUL R24, R24, R154.reuse ;  /* 0x0000009a18187220 */ /* 0x080fe20000400000 */
[-C--:B------:R-:W-:Y:S01]  /*74e0*/  FMUL R25, R25, R154.reuse ;  /* 0x0000009a19197220 */ /* 0x080fe20000400000 */
[----:B------:R-:W-:Y:S01]  /*74f0*/  ISETP.GT.AND P3, PT, R0, RZ, P0 ;  /* 0x000000ff0000720c */ /* 0x000fe20000764270 */
[-C--:B------:R-:W-:Y:S01]  /*7500*/  FMUL R26, R26, R154.reuse ;  /* 0x0000009a1a1a7220 */ /* 0x080fe20000400000 */
[----:B------:R-:W-:Y:S01]  /*7510*/  LEA R4, P4, R160, UR4, 0x1 ;  /* 0x00000004a0047c11 */ /* 0x000fe2000f8808ff */
[----:B------:R-:W-:Y:S01]  /*7520*/  FMUL R27, R27, R154 ;  /* 0x0000009a1b1b7220 */ /* 0x000fe20000400000 */
[----:B------:R-:W-:Y:S01]  /*7530*/  F2FP.BF16.F32.PACK_AB R24, RZ, R24 ;  /* 0x00000018ff18723e */ /* 0x000fe200000010ff */
[-C--:B------:R-:W-:Y:S01]  /*7540*/  FMUL R28, R28, R154.reuse ;  /* 0x0000009a1c1c7220 */ /* 0x080fe20000400000 */
[----:B------:R-:W-:Y:S01]  /*7550*/  LEA.HI.X R5, R160, UR5, R169, 0x1, P4 ;  /* 0x00000005a0057c11 */ /* 0x000fe2000a0f0ca9 */
[-C--:B------:R-:W-:Y:S01]  /*7560*/  FMUL R29, R29, R154.reuse ;  /* 0x0000009a1d1d7220 */ /* 0x080fe20000400000 */
[----:B------:R-:W-:Y:S01]  /*7570*/  F2FP.BF16.F32.PACK_AB R25, RZ, R25 ;  /* 0x00000019ff19723e */ /* 0x000fe200000010ff */
[-C--:B------:R-:W-:Y:S01]  /*7580*/  FMUL R30, R30, R154.reuse ;  /* 0x0000009a1e1e7220 */ /* 0x080fe20000400000 */
[----:B------:R-:W-:Y:S01]  /*7590*/  SHF.L.U64.HI R11, R10, 0x4, R11 ;  /* 0x000000040a0b7819 */ /* 0x000fe2000001020b */
[----:B------:R-:W-:Y:S01]  /*75a0*/  @P1 STG.E.U16 desc[UR36][R4.64], R24 ;  /* 0x0000001804001986 */ /* 0x000fe2000c101524 */
[----:B------:R-:W-:Y:S01]  /*75b0*/  ISETP.GT.AND P1, PT, R3, 0x8, PT ;  /* 0x000000080300780c */ /* 0x000fe20003f24270 */
[----:B------:R-:W-:Y:S01]  /*75c0*/  FMUL R31, R31, R154 ;  /* 0x0000009a1f1f7220 */ /* 0x000fe20000400000 */
[----:B------:R-:W-:Y:S01]  /*75d0*/  ISETP.GT.AND P4, PT, R0, 0x8, P0 ;  /* 0x000000080000780c */ /* 0x000fe20000784270 */
[----:B------:R-:W-:Y:S01]  /*75e0*/  @P3 STG.E.U16 desc[UR36][R4.64+0x2], R25 ;  /* 0x0000021904003986 */ /* 0x000fe2000c101524 */
[----:B------:R-:W-:Y:S01]  /*75f0*/  LEA R6, P3, R10, R4, 0x4 ;  /* 0x000000040a067211 */ /* 0x000fe200078620ff */
[-C--:B------:R-:W-:Y:S01]  /*7600*/  FMUL R32, R32, R154.reuse ;  /* 0x0000009a20207220 */ /* 0x080fe20000400000 */
[C---:B------:R-:W-:Y:S01]  /*7610*/  ISETP.GT.AND P2, PT, R0.reuse, 0x8, P2 ;  /* 0x000000080000780c */ /* 0x040fe20001744270 */
[-C--:B------:R-:W-:Y:S01]  /*7620*/  FMUL R33, R33, R154.reuse ;  /* 0x0000009a21217220 */ /* 0x080fe20000400000 */
[----:B------:R-:W-:Y:S01]  /*7630*/  ISETP.GT.AND P0, PT, R3, 0x9, PT ;  /* 0x000000090300780c */ /* 0x000fe20003f04270 */
[----:B------:R-:W-:Y:S01]  /*7640*/  IMAD.X R7, R11, 0x1, R5, P3 ;  /* 0x000000010b077824 */ /* 0x000fe200018e0605 */
[----:B------:R-:W-:Y:S01]  /*7650*/  ISETP.GT.AND P5, PT, R0, RZ, P1 ;  /* 0x000000ff0000720c */ /* 0x000fe20000fa4270 */
[-C--:B------:R-:W-:Y:S01]  /*7660*/  FMUL R34, R34, R154.reuse ;  /* 0x0000009a22227220 */ /* 0x080fe20000400000 */
[----:B------:R-:W-:Y:S01]  /*7670*/  ISETP.GT.AND P3, PT, R0, RZ, P0 ;  /* 0x000000ff0000720c */ /* 0x000fe20000764270 */
[----:B------:R-:W-:Y:S01]  /*7680*/  FMUL R35, R35, R154 ;  /* 0x0000009a23237220 */ /* 0x000fe20000400000 */
[----:B------:R-:W-:Y:S01]  /*7690*/  F2FP.BF16.F32.PACK_AB R26, RZ, R26 ;  /* 0x0000001aff1a723e */ /* 0x000fe200000010ff */
[-C--:B------:R-:W-:Y:S01]  /*76a0*/  FMUL R36, R36, R154.reuse ;  /* 0x0000009a24247220 */ /* 0x080fe20000400000 */
[----:B------:R-:W-:Y:S01]  /*76b0*/  F2FP.BF16.F32.PACK_AB R27, RZ, R27 ;  /* 0x0000001bff1b723e */ /* 0x000fe200000010ff */
[----:B------:R-:W-:Y:S01]  /*76c0*/  FMUL R37, R37, R154 ;  /* 0x0000009a25257220 */ /* 0x000fe20000400000 */
[----:B------:R-:W-:Y:S01]  /*76d0*/  F2FP.BF16.F32.PACK_AB R28, RZ, R28 ;  /* 0x0000001cff1c723e */ /* 0x000fe200000010ff */
[----:B------:R-:W-:Y:S01]  /*76e0*/  @P2 STG.E.U16 desc[UR36][R6.64], R26 ;  /* 0x0000001a06002986 */ /* 0x000fe2000c101524 */
[----:B------:R-:W-:Y:S01]  /*76f0*/  F2FP.BF16.F32.PACK_AB R29, RZ, R29 ;  /* 0x0000001dff1d723e */ /* 0x000fe200000010ff */
[-C--:B------:R-:W-:Y:S01]  /*7700*/  FMUL R38, R38, R154.reuse ;  /* 0x0000009a26267220 */ /* 0x080fe20000400000 */
[C---:B------:R-:W-:Y:S01]  /*7710*/  ISETP.GT.AND P2, PT, R0.reuse, 0x8, P1 ;  /* 0x000000080000780c */ /* 0x040fe20000f44270 */
[----:B------:R-:W-:Y:S01]  /*7720*/  @P4 STG.E.U16 desc[UR36][R6.64+0x2], R27 ;  /* 0x0000021b06004986 */ /* 0x000fe2000c101524 */
[----:B------:R-:W-:Y:S01]  /*7730*/  ISETP.GT.AND P1, PT, R3, 0x10, PT ;  /* 0x000000100300780c */ /* 0x000fe20003f24270 */
[----:B------:R-:W-:Y:S01]  /*7740*/  FMUL R39, R39, R154 ;  /* 0x0000009a27277220 */ /* 0x000fe20000400000 */
[----:B------:R-:W-:Y:S01]  /*7750*/  F2FP.BF16.F32.PACK_AB R30, RZ, R30 ;  /* 0x0000001eff1e723e */ /* 0x000fe200000010ff */
[----:B------:R-:W-:Y:S01]  /*7760*/  @P5 STG.E.U16 desc[UR36][R4.64+0x10], R28 ;  /* 0x0000101c04005986 */ /* 0x000fe2000c101524 */
[----:B------:R-:W-:Y:S01]  /*7770*/  ISETP.GT.AND P4, PT, R0, RZ, P1 ;  /* 0x000000ff0000720c */ /* 0x000fe20000f84270 */
[-C--:B------:R-:W-:Y:S01]  /*7780*/  FMUL R40, R40, R154.reuse ;  /* 0x0000009a28287220 */ /* 0x080fe20000400000 */
[----:B------:R-:W-:Y:S01]  /*7790*/  F2FP.BF16.F32.PACK_AB R31, RZ, R31 ;  /* 0x0000001fff1f723e */ /* 0x000fe200000010ff */
[----:B------:R-:W-:Y:S01]  /*77a0*/  @P3 STG.E.U16 desc[UR36][R4.64+0x12], R29 ;  /* 0x0000121d04003986 */ /* 0x000fe2000c101524 */
[----:B------:R-:W-:Y:S01]  /*77b0*/  ISETP.GT.AND P3, PT, R0, 0x8, P0 ;  /* 0x000000080000780c */ /* 0x000fe20000764270 */
[----:B------:R-:W-:Y:S01]  /*77c0*/  FMUL R41, R41, R154 ;  /* 0x0000009a29297220 */ /* 0x000fe20000400000 */
[----:B------:R-:W-:Y:S01]  /*77d0*/  ISETP.GT.AND P0, PT, R3, 0x11, PT ;  /* 0x000000110300780c */ /* 0x000fe20003f04270 */
[----:B------:R-:W-:Y:S01]  /*77e0*/  @P2 STG.E.U16 desc[UR36][R6.64+0x10], R30 ;  /* 0x0000101e06002986 */ /* 0x000fe2000c101524 */
[----:B------:R-:W-:Y:S01]  /*77f0*/  F2FP.BF16.F32.PACK_AB R32, RZ, R32 ;  /* 0x00000020ff20723e */ /* 0x000fe200000010ff */
[-C--:B------:R-:W-:Y:S01]  /*7800*/  FMUL R42, R42, R154.reuse ;  /* 0x0000009a2a2a7220 */ /* 0x080fe20000400000 */
[C---:B------:R-:W-:Y:S01]  /*7810*/  ISETP.GT.AND P5, PT, R0.reuse, RZ, P0 ;  /* 0x000000ff0000720c */ /* 0x040fe200007a4270 */
[-C--:B------:R-:W-:Y:S01]  /*7820*/  FMUL R43, R43, R154.reuse ;  /* 0x0000009a2b2b7220 */ /* 0x080fe20000400000 */
[----:B------:R-:W-:Y:S01]  /*7830*/  ISETP.GT.AND P2, PT, R0, 0x8, P1 ;  /* 0x000000080000780c */ /* 0x000fe20000f44270 */
[-C--:B------:R-:W-:Y:S01]  /*7840*/  FMUL R44, R44, R154.reuse ;  /* 0x0000009a2c2c7220 */ /* 0x080fe20000400000 */
[----:B------:R-:W-:Y:S01]  /*7850*/  ISETP.GT.AND P1, PT, R3, 0x18, PT ;  /* 0x000000180300780c */ /* 0x000fe20003f24270 */
[-C--:B------:R-:W-:Y:S01]  /*7860*/  FMUL R45, R45, R154.reuse ;  /* 0x0000009a2d2d7220 */ /* 0x080fe20000400000 */
[----:B------:R-:W-:Y:S01]  /*7870*/  F2FP.BF16.F32.PACK_AB R33, RZ, R33 ;  /* 0x00000021ff21723e */ /* 0x000fe200000010ff */
[----:B------:R-:W-:Y:S01]  /*7880*/  @P3 STG.E.U16 desc[UR36][R6.64+0x12], R31 ;  /* 0x0000121f06003986 */ /* 0x000fe2000c101524 */
[----:B------:R-:W-:Y:S01]  /*7890*/  ISETP.GT.AND P3, PT, R0, 0x8, P0 ;  /* 0x000000080000780c */ /* 0x000fe20000764270 */
[-C--:B------:R-:W-:Y:S01]  /*78a0*/  FMUL R46, R46, R154.reuse ;  /* 0x0000009a2e2e7220 */ /* 0x080fe20000400000 */
[----:B------:R-:W-:Y:S01]  /*78b0*/  ISETP.GT.AND P0, PT, R3, 0x19, PT ;  /* 0x000000190300780c */ /* 0x000fe20003f04270 */
[----:B------:R-:W-:Y:S01]  /*78c0*/  @P4 STG.E.U16 desc[UR36][R4.64+0x20], R32 ;  /* 0x0000202004004986 */ /* 0x000fe2000c101524 */
[C---:B------:R-:W-:Y:S01]  /*78d0*/  ISETP.GT.AND P4, PT, R0.reuse, RZ, P1 ;  /* 0x000000ff0000720c */ /* 0x040fe20000f84270 */
[----:B------:R-:W-:Y:S01]  /*78e0*/  FMUL R47, R47, R154 ;  /* 0x0000009a2f2f7220 */ /* 0x000fe20000400000 */
[----:B------:R-:W-:Y:S01]  /*78f0*/  F2FP.BF16.F32.PACK_AB R34, RZ, R34 ;  /* 0x00000022ff22723e */ /* 0x000fe200000010ff */
[----:B------:R-:W-:Y:S01]  /*7900*/  @P5 STG.E.U16 desc[UR36][R4.64+0x22], R33 ;  /* 0x0000222104005986 */ /* 0x000fe2000c101524 */
[----:B------:R-:W-:Y:S01]  /*7910*/  ISETP.GT.AND P5, PT, R0, RZ, P0 ;  /* 0x000000ff0000720c */ /* 0x000fe200007a4270 */
[----:B------:R-:W-:Y:S01]  /*7920*/  FMUL R48, R48, R154 ;  /* 0x0000009a30307220 */ /* 0x000fe20000400000 */
[----:B------:R-:W-:Y:S01]  /*7930*/  F2FP.BF16.F32.PACK_AB R35, RZ, R35 ;  /* 0x00000023ff23723e */ /* 0x000fe200000010ff */
[----:B------:R-:W-:Y:S01]  /*7940*/  @P2 STG.E.U16 desc[UR36][R6.64+0x20], R34 ;  /* 0x0000202206002986 */ /* 0x000fe2000c101524 */
[----:B------:R-:W-:Y:S01]  /*7950*/  F2FP.BF16.F32.PACK_AB R36, RZ, R36 ;  /* 0x00000024ff24723e */ /* 0x000fe200000010ff */
[-C--:B------:R-:W-:Y:S01]  /*7960*/  FMUL R49, R49, R154.reuse ;  /* 0x0000009a31317220 */ /* 0x080fe20000400000 */
[----:B------:R-:W-:Y:S01]  /*7970*/  ISETP.GT.AND P2, PT, R0, 0x8, P1 ;  /* 0x000000080000780c */ /* 0x000fe20000f44270 */
[----:B------:R-:W-:Y:S01]  /*7980*/  @P3 STG.E.U16 desc[UR36][R6.64+0x22], R35 ;  /* 0x0000222306003986 */ /* 0x000fe2000c101524 */
[----:B------:R-:W-:Y:S01]  /*7990*/  ISETP.GT.AND P1, PT, R3, 0x20, PT ;  /* 0x000000200300780c */ /* 0x000fe20003f24270 */
[-C--:B------:R-:W-:Y:S01]  /*79a0*/  FMUL R50, R50, R154.reuse ;  /* 0x0000009a32327220 */ /* 0x080fe20000400000 */
[----:B------:R-:W-:Y:S01]  /*79b0*/  F2FP.BF16.F32.PACK_AB R37, RZ, R37 ;  /* 0x00000025ff25723e */ /* 0x000fe200000010ff */
[----:B------:R-:W-:Y:S01]  /*79c0*/  @P4 STG.E.U16 desc[UR36][R4.64+0x30], R36 ;  /* 0x0000302404004986 */ /* 0x000fe2000c101524 */
[C---:B------:R-:W-:Y:S01]  /*79d0*/  ISETP.GT.AND P3, PT, R0.reuse, 0x8, P0 ;  /* 0x000000080000780c */ /* 0x040fe20000764270 */
[-C--:B------:R-:W-:Y:S01]  /*79e0*/  FMUL R51, R51, R154.reuse ;  /* 0x0000009a33337220 */ /* 0x080fe20000400000 */
[----:B------:R-:W-:Y:S01]  /*79f0*/  ISETP.GT.AND P0, PT, R3, 0x21, PT ;  /* 0x000000210300780c */ /* 0x000fe20003f04270 */
[----:B------:R-:W-:Y:S01]  /*7a00*/  @P5 STG.E.U16 desc[UR36][R4.64+0x32], R37 ;  /* 0x0000322504005986 */ /* 0x000fe2000c101524 */
[----:B------:R-:W-:Y:S01]  /*7a10*/  ISETP.GT.AND P4, PT, R0, RZ, P1 ;  /* 0x000000ff0000720c */ /* 0x000fe20000f84270 */
[----:B------:R-:W-:Y:S01]  /*7a20*/  FMUL R52, R52, R154 ;  /* 0x0000009a34347220 */ /* 0x000fe20000400000 */
[----:B------:R-:W-:Y:S01]  /*7a30*/  F2FP.BF16.F32.PACK_AB R38, RZ, R38 ;  /* 0x00000026ff26723e */ /* 0x000fe200000010ff */
[-C--:B------:R-:W-:Y:S01]  /*7a40*/  FMUL R53, R53, R154.reuse ;  /* 0x0000009a35357220 */ /* 0x080fe20000400000 */
        /* <DEDUP_REMOVED lines=325> */
[----:B------:R-:W-:Y:S01]  /*8ea0*/  FMUL R151, R151, R154 ;  /* 0x0000009a97977220 */ /* 0x000fe20000400000 */
[----:B------:R-:W-:Y:S01]  /*8eb0*/  ISETP.GT.AND P2, PT, R0, 0x8, P1 ;  /* 0x000000080000780c */ /* 0x000fe20000f44270 */
[----:B------:R-:W-:Y:S01]  /*8ec0*/  @P3 STG.E.U16 desc[UR36][R6.64+0x132], R103 ;  /* 0x0001326706003986 */ /* 0x000fe2000c101524 */
[----:B------:R-:W-:-:S02]  /*8ed0*/  ISETP.GT.AND P1, PT, R3, 0xa8, PT ;  /* 0x000000a80300780c */ /* 0x000fc40003f24270 */
[----:B------:R-:W-:Y:S01]  /*8ee0*/  F2FP.BF16.F32.PACK_AB R105, RZ, R105 ;  /* 0x00000069ff69723e */ /* 0x000fe200000010ff */
[----:B------:R-:W-:Y:S01]  /*8ef0*/  @P4 STG.E.U16 desc[UR36][R4.64+0x140], R104 ;  /* 0x0001406804004986 */ /* 0x000fe2000c101524 */
[C---:B------:R-:W-:Y:S02]  /*8f00*/  ISETP.GT.AND P3, PT, R0.reuse, 0x8, P0 ;  /* 0x000000080000780c */ /* 0x040fe40000764270 */
[----:B------:R-:W-:Y:S01]  /*8f10*/  ISETP.GT.AND P0, PT, R3, 0xa9, PT ;  /* 0x000000a90300780c */ /* 0x000fe20003f04270 */
[----:B------:R-:W-:Y:S01]  /*8f20*/  @P5 STG.E.U16 desc[UR36][R4.64+0x142], R105 ;  /* 0x0001426904005986 */ /* 0x000fe2000c101524 */
[C---:B------:R-:W-:Y:S02]  /*8f30*/  ISETP.GT.AND P4, PT, R0.reuse, RZ, P1 ;  /* 0x000000ff0000720c */ /* 0x040fe40000f84270 */
[----:B------:R-:W-:Y:S02]  /*8f40*/  F2FP.BF16.F32.PACK_AB R106, RZ, R106 ;  /* 0x0000006aff6a723e */ /* 0x000fe400000010ff */
[----:B------:R-:W-:-:S02]  /*8f50*/  ISETP.GT.AND P5, PT, R0, RZ, P0 ;  /* 0x000000ff0000720c */ /* 0x000fc400007a4270 */
[----:B------:R-:W-:Y:S01]  /*8f60*/  F2FP.BF16.F32.PACK_AB R107, RZ, R107 ;  /* 0x0000006bff6b723e */ /* 0x000fe200000010ff */
[----:B------:R-:W-:Y:S01]  /*8f70*/  @P2 STG.E.U16 desc[UR36][R6.64+0x140], R106 ;  /* 0x0001406a06002986 */ /* 0x000fe2000c101524 */
[----:B------:R-:W-:Y:S02]  /*8f80*/  F2FP.BF16.F32.PACK_AB R108, RZ, R108 ;  /* 0x0000006cff6c723e */ /* 0x000fe400000010ff */
[C---:B------:R-:W-:Y:S01]  /*8f90*/  ISETP.GT.AND P2, PT, R0.reuse, 0x8, P1 ;  /* 0x000000080000780c */ /* 0x040fe20000f44270 */
[----:B------:R-:W-:Y:S01]  /*8fa0*/  @P3 STG.E.U16 desc[UR36][R6.64+0x142], R107 ;  /* 0x0001426b06003986 */ /* 0x000fe2000c101524 */
[----:B------:R-:W-:Y:S02]  /*8fb0*/  ISETP.GT.AND P1, PT, R3, 0xb0, PT ;  /* 0x000000b00300780c */ /* 0x000fe40003f24270 */
[----:B------:R-:W-:Y:S01]  /*8fc0*/  F2FP.BF16.F32.PACK_AB R109, RZ, R109 ;  /* 0x0000006dff6d723e */ /* 0x000fe200000010ff */
[----:B------:R-:W-:Y:S01]  /*8fd0*/  @P4 STG.E.U16 desc[UR36][R4.64+0x150], R108 ;  /* 0x0001506c04004986 */ /* 0x000fe2000c101524 */
[----:B------:R-:W-:-:S02]  /*8fe0*/  ISETP.GT.AND P3, PT, R0, 0x8, P0 ;  /* 0x000000080000780c */ /* 0x000fc40000764270 */
[----:B------:R-:W-:Y:S01]  /*8ff0*/  ISETP.GT.AND P0, PT, R3, 0xb1, PT ;  /* 0x000000b10300780c */ /* 0x000fe20003f04270 */
[----:B------:R-:W-:Y:S01]  /*9000*/  @P5 STG.E.U16 desc[UR36][R4.64+0x152], R109 ;  /* 0x0001526d04005986 */ /* 0x000fe2000c101524 */
[C---:B------:R-:W-:Y:S02]  /*9010*/  ISETP.GT.AND P4, PT, R0.reuse, RZ, P1 ;  /* 0x000000ff0000720c */ /* 0x040fe40000f84270 */
[----:B------:R-:W-:Y:S02]  /*9020*/  F2FP.BF16.F32.PACK_AB R110, RZ, R110 ;  /* 0x0000006eff6e723e */ /* 0x000fe400000010ff */
[----:B------:R-:W-:Y:S02]  /*9030*/  ISETP.GT.AND P5, PT, R0, RZ, P0 ;  /* 0x000000ff0000720c */ /* 0x000fe400007a4270 */
[----:B------:R-:W-:Y:S01]  /*9040*/  F2FP.BF16.F32.PACK_AB R111, RZ, R111 ;  /* 0x0000006fff6f723e */ /* 0x000fe200000010ff */
[----:B------:R-:W-:Y:S01]  /*9050*/  @P2 STG.E.U16 desc[UR36][R6.64+0x150], R110 ;  /* 0x0001506e06002986 */ /* 0x000fe2000c101524 */
[----:B------:R-:W-:-:S02]  /*9060*/  F2FP.BF16.F32.PACK_AB R112, RZ, R112 ;  /* 0x00000070ff70723e */ /* 0x000fc400000010ff */
[C---:B------:R-:W-:Y:S01]  /*9070*/  ISETP.GT.AND P2, PT, R0.reuse, 0x8, P1 ;  /* 0x000000080000780c */ /* 0x040fe20000f44270 */
[----:B------:R-:W-:Y:S01]  /*9080*/  @P3 STG.E.U16 desc[UR36][R6.64+0x152], R111 ;  /* 0x0001526f06003986 */ /* 0x000fe2000c101524 */
[C---:B------:R-:W-:Y:S02]  /*9090*/  ISETP.GT.AND P1, PT, R3.reuse, 0xb8, PT ;  /* 0x000000b80300780c */ /* 0x040fe40003f24270 */
[----:B------:R-:W-:Y:S01]  /*90a0*/  F2FP.BF16.F32.PACK_AB R113, RZ, R113 ;  /* 0x00000071ff71723e */ /* 0x000fe200000010ff */
[----:B------:R-:W-:Y:S01]  /*90b0*/  @P4 STG.E.U16 desc[UR36][R4.64+0x160], R112 ;  /* 0x0001607004004986 */ /* 0x000fe2000c101524 */
[C---:B------:R-:W-:Y:S02]  /*90c0*/  ISETP.GT.AND P3, PT, R0.reuse, 0x8, P0 ;  /* 0x000000080000780c */ /* 0x040fe40000764270 */
[----:B------:R-:W-:Y:S01]  /*90d0*/  ISETP.GT.AND P0, PT, R3, 0xb9, PT ;  /* 0x000000b90300780c */ /* 0x000fe20003f04270 */
[----:B------:R-:W-:Y:S01]  /*90e0*/  @P5 STG.E.U16 desc[UR36][R4.64+0x162], R113 ;  /* 0x0001627104005986 */ /* 0x000fe2000c101524 */
[----:B------:R-:W-:-:S02]  /*90f0*/  ISETP.GT.AND P4, PT, R0, RZ, P1 ;  /* 0x000000ff0000720c */ /* 0x000fc40000f84270 */
[----:B------:R-:W-:Y:S02]  /*9100*/  F2FP.BF16.F32.PACK_AB R114, RZ, R114 ;  /* 0x00000072ff72723e */ /* 0x000fe400000010ff */
[C---:B------:R-:W-:Y:S02]  /*9110*/  ISETP.GT.AND P5, PT, R0.reuse, RZ, P0 ;  /* 0x000000ff0000720c */ /* 0x040fe400007a4270 */
[----:B------:R-:W-:Y:S01]  /*9120*/  F2FP.BF16.F32.PACK_AB R115, RZ, R115 ;  /* 0x00000073ff73723e */ /* 0x000fe200000010ff */
[----:B------:R-:W-:Y:S01]  /*9130*/  @P2 STG.E.U16 desc[UR36][R6.64+0x160], R114 ;  /* 0x0001607206002986 */ /* 0x000fe2000c101524 */
[----:B------:R-:W-:Y:S02]  /*9140*/  F2FP.BF16.F32.PACK_AB R116, RZ, R116 ;  /* 0x00000074ff74723e */ /* 0x000fe400000010ff */
        /* <DEDUP_REMOVED lines=65> */
[----:B------:R-:W-:Y:S02]  /*9560*/  ISETP.GT.AND P5, PT, R0, RZ, P0 ;  /* 0x000000ff0000720c */ /* 0x000fe400007a4270 */
[----:B------:R-:W-:Y:S02]  /*9570*/  F2FP.BF16.F32.PACK_AB R134, RZ, R134 ;  /* 0x00000086ff86723e */ /* 0x000fe400000010ff */
[----:B------:R-:W-:Y:S02]  /*9580*/  F2FP.BF16.F32.PACK_AB R135, RZ, R135 ;  /* 0x00000087ff87723e */ /* 0x000fe400000010ff */
[----:B------:R-:W-:Y:S01]  /*9590*/  F2FP.BF16.F32.PACK_AB R136, RZ, R136 ;  /* 0x00000088ff88723e */ /* 0x000fe200000010ff */
[----:B------:R-:W-:Y:S01]  /*95a0*/  @P2 STG.E.U16 desc[UR36][R6.64+0x1b0], R134 ;  /* 0x0001b08606002986 */ /* 0x000fe2000c101524 */
[----:B------:R-:W-:-:S02]  /*95b0*/  F2FP.BF16.F32.PACK_AB R137, RZ, R137 ;  /* 0x00000089ff89723e */ /* 0x000fc400000010ff */
[C---:B------:R-:W-:Y:S01]  /*95c0*/  ISETP.GT.AND P1, PT, R0.reuse, 0x8, P1 ;  /* 0x000000080000780c */ /* 0x040fe20000f24270 */
[----:B------:R-:W-:Y:S01]  /*95d0*/  @P3 STG.E.U16 desc[UR36][R6.64+0x1b2], R135 ;  /* 0x0001b28706003986 */ /* 0x000fe2000c101524 */
[C---:B------:R-:W-:Y:S02]  /*95e0*/  ISETP.GT.AND P2, PT, R0.reuse, 0x8, P0 ;  /* 0x000000080000780c */ /* 0x040fe40000744270 */
[C---:B------:R-:W-:Y:S01]  /*95f0*/  ISETP.GT.AND P0, PT, R3.reuse, 0xe9, PT ;  /* 0x000000e90300780c */ /* 0x040fe20003f04270 */
[----:B------:R-:W-:Y:S01]  /*9600*/  @P4 STG.E.U16 desc[UR36][R4.64+0x1c0], R136 ;  /* 0x0001c08804004986 */ /* 0x000fe2000c101524 */
[----:B------:R-:W-:Y:S02]  /*9610*/  ISETP.GT.AND P4, PT, R3, 0xe8, PT ;  /* 0x000000e80300780c */ /* 0x000fe40003f84270 */
[----:B------:R-:W-:Y:S01]  /*9620*/  F2FP.BF16.F32.PACK_AB R138, RZ, R138 ;  /* 0x0000008aff8a723e */ /* 0x000fe200000010ff */
[----:B------:R-:W-:Y:S01]  /*9630*/  @P5 STG.E.U16 desc[UR36][R4.64+0x1c2], R137 ;  /* 0x0001c28904005986 */ /* 0x000fe2000c101524 */
[----:B------:R-:W-:-:S02]  /*9640*/  ISETP.GT.AND P5, PT, R0, RZ, P4 ;  /* 0x000000ff0000720c */ /* 0x000fc400027a4270 */
[----:B------:R-:W-:Y:S01]  /*9650*/  F2FP.BF16.F32.PACK_AB R139, RZ, R139 ;  /* 0x0000008bff8b723e */ /* 0x000fe200000010ff */
[----:B------:R-:W-:Y:S01]  /*9660*/  @P1 STG.E.U16 desc[UR36][R6.64+0x1c0], R138 ;  /* 0x0001c08a06001986 */ /* 0x000fe2000c101524 */
[----:B------:R-:W-:Y:S02]  /*9670*/  F2FP.BF16.F32.PACK_AB R140, RZ, R140 ;  /* 0x0000008cff8c723e */ /* 0x000fe400000010ff */
[C---:B------:R-:W-:Y:S01]  /*9680*/  ISETP.GT.AND P3, PT, R0.reuse, RZ, P0 ;  /* 0x000000ff0000720c */ /* 0x040fe20000764270 */
[----:B------:R-:W-:Y:S01]  /*9690*/  @P2 STG.E.U16 desc[UR36][R6.64+0x1c2], R139 ;  /* 0x0001c28b06002986 */ /* 0x000fe2000c101524 */
[C---:B------:R-:W-:Y:S02]  /*96a0*/  ISETP.GT.AND P4, PT, R0.reuse, 0x8, P4 ;  /* 0x000000080000780c */ /* 0x040fe40002784270 */
[----:B------:R-:W-:Y:S02]  /*96b0*/  F2FP.BF16.F32.PACK_AB R141, RZ, R141 ;  /* 0x0000008dff8d723e */ /* 0x000fe400000010ff */
[----:B------:R-:W-:Y:S01]  /*96c0*/  F2FP.BF16.F32.PACK_AB R142, RZ, R142 ;  /* 0x0000008eff8e723e */ /* 0x000fe200000010ff */
[----:B------:R-:W-:Y:S01]  /*96d0*/  @P5 STG.E.U16 desc[UR36][R4.64+0x1d0], R140 ;  /* 0x0001d08c04005986 */ /* 0x000fe2000c101524 */
[----:B------:R-:W-:-:S02]  /*96e0*/  ISETP.GT.AND P5, PT, R0, 0x8, P0 ;  /* 0x000000080000780c */ /* 0x000fc400007a4270 */
[----:B------:R-:W-:Y:S02]  /*96f0*/  F2FP.BF16.F32.PACK_AB R143, RZ, R143 ;  /* 0x0000008fff8f723e */ /* 0x000fe400000010ff */
[C---:B------:R-:W-:Y:S01]  /*9700*/  ISETP.GT.AND P0, PT, R3.reuse, 0xf1, PT ;  /* 0x000000f10300780c */ /* 0x040fe20003f04270 */
[----:B------:R-:W-:Y:S01]  /*9710*/  @P3 STG.E.U16 desc[UR36][R4.64+0x1d2], R141 ;  /* 0x0001d28d04003986 */ /* 0x000fe2000c101524 */
[----:B------:R-:W-:Y:S02]  /*9720*/  ISETP.GT.AND P3, PT, R3, 0xf0, PT ;  /* 0x000000f00300780c */ /* 0x000fe40003f64270 */
[----:B------:R-:W-:Y:S01]  /*9730*/  F2FP.BF16.F32.PACK_AB R144, RZ, R144 ;  /* 0x00000090ff90723e */ /* 0x000fe200000010ff */
[----:B------:R-:W-:Y:S01]  /*9740*/  @P4 STG.E.U16 desc[UR36][R6.64+0x1d0], R142 ;  /* 0x0001d08e06004986 */ /* 0x000fe2000c101524 */
[C---:B------:R-:W-:Y:S02]  /*9750*/  ISETP.GT.AND P4, PT, R0.reuse, RZ, P3 ;  /* 0x000000ff0000720c */ /* 0x040fe40001f84270 */
[----:B------:R-:W-:Y:S01]  /*9760*/  F2FP.BF16.F32.PACK_AB R145, RZ, R145 ;  /* 0x00000091ff91723e */ /* 0x000fe200000010ff */
[----:B------:R-:W-:Y:S01]  /*9770*/  @P5 STG.E.U16 desc[UR36][R6.64+0x1d2], R143 ;  /* 0x0001d28f06005986 */ /* 0x000fe2000c101524 */
[----:B------:R-:W-:-:S02]  /*9780*/  ISETP.GT.AND P5, PT, R0, RZ, P0 ;  /* 0x000000ff0000720c */ /* 0x000fc400007a4270 */
[C---:B------:R-:W-:Y:S02]  /*9790*/  ISETP.GT.AND P2, PT, R3.reuse, 0xf8, PT ;  /* 0x000000f80300780c */ /* 0x040fe40003f44270 */
[----:B------:R-:W-:Y:S02]  /*97a0*/  ISETP.GT.AND P1, PT, R3, 0xf9, PT ;  /* 0x000000f90300780c */ /* 0x000fe40003f24270 */
[C---:B------:R-:W-:Y:S02]  /*97b0*/  ISETP.GT.AND P3, PT, R0.reuse, 0x8, P3 ;  /* 0x000000080000780c */ /* 0x040fe40001f64270 */
[C---:B------:R-:W-:Y:S01]  /*97c0*/  ISETP.GT.AND P0, PT, R0.reuse, 0x8, P0 ;  /* 0x000000080000780c */ /* 0x040fe20000704270 */
[----:B------:R-:W-:Y:S01]  /*97d0*/  @P4 STG.E.U16 desc[UR36][R4.64+0x1e0], R144 ;  /* 0x0001e09004004986 */ /* 0x000fe2000c101524 */
[C---:B------:R-:W-:Y:S02]  /*97e0*/  ISETP.GT.AND P4, PT, R0.reuse, RZ, P1 ;  /* 0x000000ff0000720c */ /* 0x040fe40000f84270 */
[----:B------:R-:W-:Y:S01]  /*97f0*/  F2FP.BF16.F32.PACK_AB R146, RZ, R146 ;  /* 0x00000092ff92723e */ /* 0x000fe200000010ff */
[----:B------:R-:W-:Y:S01]  /*9800*/  @P5 STG.E.U16 desc[UR36][R4.64+0x1e2], R145 ;  /* 0x0001e29104005986 */ /* 0x000fe2000c101524 */
[----:B------:R-:W-:-:S02]  /*9810*/  ISETP.GT.AND P5, PT, R0, RZ, P2 ;  /* 0x000000ff0000720c */ /* 0x000fc400017a4270 */
[C---:B------:R-:W-:Y:S02]  /*9820*/  ISETP.GT.AND P2, PT, R0.reuse, 0x8, P2 ;  /* 0x000000080000780c */ /* 0x040fe40001744270 */
[----:B------:R-:W-:Y:S01]  /*9830*/  F2FP.BF16.F32.PACK_AB R147, RZ, R147 ;  /* 0x00000093ff93723e */ /* 0x000fe200000010ff */
[----:B------:R-:W-:Y:S01]  /*9840*/  @P3 STG.E.U16 desc[UR36][R6.64+0x1e0], R146 ;  /* 0x0001e09206003986 */ /* 0x000fe2000c101524 */
[----:B------:R-:W-:Y:S02]  /*9850*/  ISETP.GT.AND P1, PT, R0, 0x8, P1 ;  /* 0x000000080000780c */ /* 0x000fe40000f24270 */
[----:B------:R-:W-:Y:S01]  /*9860*/  F2FP.BF16.F32.PACK_AB R148, RZ, R148 ;  /* 0x00000094ff94723e */ /* 0x000fe200000010ff */
[----:B------:R-:W-:Y:S01]  /*9870*/  @P0 STG.E.U16 desc[UR36][R6.64+0x1e2], R147 ;  /* 0x0001e29306000986 */ /* 0x000fe2000c101524 */
[----:B------:R-:W-:Y:S02]  /*9880*/  F2FP.BF16.F32.PACK_AB R149, RZ, R149 ;  /* 0x00000095ff95723e */ /* 0x000fe400000010ff */
[----:B------:R-:W-:Y:S01]  /*9890*/  F2FP.BF16.F32.PACK_AB R150, RZ, R150 ;  /* 0x00000096ff96723e */ /* 0x000fe200000010ff */
[----:B------:R-:W-:Y:S01]  /*98a0*/  @P5 STG.E.U16 desc[UR36][R4.64+0x1f0], R148 ;  /* 0x0001f09404005986 */ /* 0x000fe2000c101524 */
[----:B------:R-:W-:-:S03]  /*98b0*/  F2FP.BF16.F32.PACK_AB R151, RZ, R151 ;  /* 0x00000097ff97723e */ /* 0x000fc600000010ff */
[----:B------:R0:W-:Y:S02]  /*98c0*/  @P4 STG.E.U16 desc[UR36][R4.64+0x1f2], R149 ;  /* 0x0001f29504004986 */ /* 0x0001e4000c101524 */
[----:B0-----:R-:W-:Y:S02]  /*98d0*/  @P2 IMAD.MOV.U32 R4, RZ, RZ, R6 ;  /* 0x000000ffff042224 */ /* 0x001fe400078e0006 */
[----:B------:R-:W-:-:S05]  /*98e0*/  @P2 IMAD.MOV.U32 R5, RZ, RZ, R7 ;  /* 0x000000ffff052224 */ /* 0x000fca00078e0007 */
[----:B------:R0:W-:Y:S04]  /*98f0*/  @P2 STG.E.U16 desc[UR36][R4.64+0x1f0], R150 ;  /* 0x0001f09604002986 */ /* 0x0001e8000c101524 */
[----:B------:R0:W-:Y:S02]  /*9900*/  @P1 STG.E.U16 desc[UR36][R6.64+0x1f2], R151 ;  /* 0x0001f29706001986 */ /* 0x0001e4000c101524 */
.L_x_282:
[----:B------:R-:W-:Y:S05]  /*9910*/  BSYNC B0 ;  /* 0x0000000000007941 */ /* 0x000fea0003800000 */
.L_x_28:
[----:B------:R-:W-:Y:S01]  /*9920*/  ULDC UR4, c[0x0][0xc] ;  /* 0x0000030000047ab9 */ /* 0x000fe20000000800 */
[----:B------:R-:W-:Y:S01]  /*9930*/  ULDC UR5, c[0x0][0x10] ;  /* 0x0000040000057ab9 */ /* 0x000fe20000000800 */
[----:B0-----:R-:W0:Y:S01]  /*9940*/  LDC R3, c[0x0][0x14] ;  /* 0x00000500ff037b82 */ /* 0x001e220000000800 */
[----:B------:R-:W-:Y:S01]  /*9950*/  UIMAD.WIDE.U32 UR4, UR4, UR5, URZ ;  /* 0x00000005040472a5 */ /* 0x000fe2000f8e003f */
[----:B------:R-:W-:Y:S01]  /*9960*/  PRMT R0, RZ, 0x7610, R0 ;  /* 0x00007610ff007816 */ /* 0x000fe20000000000 */
[----:B----45:R-:W-:Y:S02]  /*9970*/  IMAD.MOV.U32 R152, RZ, RZ, -0x1 ;  /* 0xffffffffff987424 */ /* 0x030fe400078e00ff */
[----:B------:R-:W-:Y:S02]  /*9980*/  IMAD.MOV.U32 R23, RZ, RZ, -0x1 ;  /* 0xffffffffff177424 */ /* 0x000fe400078e00ff */
[----:B0-----:R-:W-:-:S04]  /*9990*/  IMAD.WIDE.U32 R16, R3, UR4, R16 ;  /* 0x0000000403107c25 */ /* 0x001fc8000f8e0010 */
[----:B------:R-:W-:Y:S01]  /*99a0*/  IMAD R3, R3, UR5, RZ ;  /* 0x0000000503037c24 */ /* 0x000fe2000f8e02ff */
[----:B------:R-:W-:Y:S02]  /*99b0*/  ULDC.64 UR4, c[0x0][0x650] ;  /* 0x0001940000047ab9 */ /* 0x000fe40000000a00 */
[----:B------:R-:W-:Y:S01]  /*99c0*/  ISETP.GE.U32.AND P0, PT, R16, UR4, PT ;  /* 0x0000000410007c0c */ /* 0x000fe2000bf06070 */
[----:B------:R-:W-:-:S05]  /*99d0*/  IMAD.IADD R17, R17, 0x1, R3 ;  /* 0x0000000111117824 */ /* 0x000fca00078e0203 */
[----:B------:R-:W-:-:S13]  /*99e0*/  ISETP.GE.U32.AND.EX P0, PT, R17, UR5, PT, P0 ;  /* 0x0000000511007c0c */ /* 0x000fda000bf06100 */
[----:B------:R-:W-:Y:S05]  /*99f0*/  @P0 BRA `(.L_x_283) ;  /* 0x0000000400640947 */ /* 0x000fea0003800000 */
[----:B------:R-:W0:Y:S01]  /*9a00*/  S2R R12, SR_CTAID.X ;  /* 0x00000000000c7919 */ /* 0x000e220000002500 */
[----:B------:R-:W4:Y:S01]  /*9a10*/  LDC.64 R10, c[0x0][0x628] ;  /* 0x00018a00ff0a7b82 */ /* 0x000f220000000a00 */
[----:B------:R-:W-:Y:S01]  /*9a20*/  ULDC UR4, c[0x0][0x150] ;  /* 0x0000540000047ab9 */ /* 0x000fe20000000800 */
[----:B-123--:R-:W-:Y:S01]  /*9a30*/  IMAD.MOV.U32 R8, RZ, RZ, R16 ;  /* 0x000000ffff087224 */ /* 0x00efe200078e0010 */
[----:B------:R-:W1:Y:S01]  /*9a40*/  S2R R24, SR_CTAID.Y ;  /* 0x0000000000187919 */ /* 0x000e620000002600 */
[----:B------:R-:W-:-:S04]  /*9a50*/  IMAD.MOV.U32 R9, RZ, RZ, R17 ;  /* 0x000000ffff097224 */ /* 0x000fc800078e0011 */
[----:B------:R-:W2:Y:S08]  /*9a60*/  LDC R21, c[0x0][0x144] ;  /* 0x00005100ff157b82 */ /* 0x000eb00000000800 */
[----:B------:R-:W3:Y:S08]  /*9a70*/  LDC R0, c[0x0][0x630] ;  /* 0x00018c00ff007b82 */ /* 0x000ef00000000800 */
[----:B------:R-:W1:Y:S01]  /*9a80*/  LDC.64 R14, c[0x0][0x620] ;  /* 0x00018800ff0e7b82 */ /* 0x000e620000000a00 */
[----:B----4-:R-:W-:-:S04]  /*9a90*/  ISETP.NE.U32.AND P0, PT, R10, RZ, PT ;  /* 0x000000ff0a00720c */ /* 0x010fc80003f05070 */
[----:B------:R-:W-:Y:S02]  /*9aa0*/  ISETP.NE.AND.EX P0, PT, R11, RZ, PT, P0 ;  /* 0x000000ff0b00720c */ /* 0x000fe40003f05300 */
[----:B0-----:R-:W-:-:S05]  /*9ab0*/  I2FP.F32.U32 R3, R12 ;  /* 0x0000000c00037245 */ /* 0x001fca0000201000 */
[----:B------:R-:W-:-:S04]  /*9ac0*/  FMUL R3, R3, UR4 ;  /* 0x0000000403037c20 */ /* 0x000fc80008400000 */
[----:B------:R0:W4:Y:S02]  /*9ad0*/  F2I.U32.TRUNC.NTZ R20, R3 ;  /* 0x0000000300147305 */ /* 0x000124000020f000 */
[----:B--23--:R-:W-:Y:S05]  /*9ae0*/  @!P0 BRA `(.L_x_284) ;  /* 0x0000000000288947 */ /* 0x00cfea0003800000 */
[----:B0-----:R-:W0:Y:S02]  /*9af0*/  LDC R3, c[0x0][0x634] ;  /* 0x00018d00ff037b82 */ /* 0x001e240000000800 */
        /* <DEDUP_REMOVED lines=9> */
.L_x_284:
[----:B------:R-:W2:Y:S01]  /*9b90*/  LDC.64 R30, c[0x0][0x640] ;  /* 0x00019000ff1e7b82 */ /* 0x000ea20000000a00 */
[-CC-:B------:R-:W-:Y:S01]  /*9ba0*/  SHF.R.U64 R23, R8, R0.reuse, R9.reuse ;  /* 0x0000000008177219 */ /* 0x180fe20000001209 */
[----:B----4-:R-:W-:Y:S01]  /*9bb0*/  IMAD.MOV R20, RZ, RZ, -R20 ;  /* 0x000000ffff147224 */ /* 0x010fe200078e0a14 */
[----:B------:R-:W-:Y:S01]  /*9bc0*/  SHF.R.U32.HI R0, RZ, R0, R9 ;  /* 0x00000000ff007219 */ /* 0x000fe20000011609 */
[----:B------:R-:W-:Y:S01]  /*9bd0*/  ULDC UR4, c[0x0][0x154] ;  /* 0x0000550000047ab9 */ /* 0x000fe20000000800 */
[----:B0-----:R-:W-:Y:S01]  /*9be0*/  IADD3 R3, P0, RZ, -R23, RZ ;  /* 0x80000017ff037210 */ /* 0x001fe20007f1e0ff */
[----:B------:R-:W-:Y:S02]  /*9bf0*/  IMAD R26, R21, R20, R12 ;  /* 0x00000014151a7224 */ /* 0x000fe400078e020c */
[----:B------:R-:W0:Y:S01]  /*9c00*/  LDC R6, c[0x0][0x618] ;  /* 0x00018600ff067b82 */ /* 0x000e220000000800 */
[----:B------:R-:W-:Y:S02]  /*9c10*/  IMAD.MOV.U32 R7, RZ, RZ, 0x1 ;  /* 0x00000001ff077424 */ /* 0x000fe400078e00ff */
[----:B------:R-:W-:-:S04]  /*9c20*/  IMAD.X R5, RZ, RZ, ~R0, P0 ;  /* 0x000000ffff057224 */ /* 0x000fc800000e0e00 */
[-C--:B-1----:R-:W-:Y:S01]  /*9c30*/  IMAD R0, R5, R14.reuse, RZ ;  /* 0x0000000e05007224 */ /* 0x082fe200078e02ff */
[----:B------:R-:W1:Y:S01]  /*9c40*/  LDC R8, c[0x0][0x608] ;  /* 0x00018200ff087b82 */ /* 0x000e620000000800 */
[----:B------:R-:W-:-:S04]  /*9c50*/  IMAD.WIDE.U32 R4, R3, R14, R16 ;  /* 0x0000000e03047225 */ /* 0x000fc800078e0010 */
[----:B------:R-:W-:Y:S01]  /*9c60*/  IMAD R3, R3, R15, R0 ;  /* 0x0000000f03037224 */ /* 0x000fe200078e0200 */
[----:B------:R-:W-:Y:S02]  /*9c70*/  I2FP.F32.U32 R0, R24 ;  /* 0x0000001800007245 */ /* 0x000fe40000201000 */
[----:B------:R-:W3:Y:S01]  /*9c80*/  LDC R28, c[0x0][0x658] ;  /* 0x00019600ff1c7b82 */ /* 0x000ee20000000800 */
[----:B------:R-:W-:Y:S01]  /*9c90*/  IMAD.IADD R3, R5, 0x1, R3 ;  /* 0x0000000105037824 */ /* 0x000fe200078e0203 */
[----:B--2---:R-:W-:Y:S01]  /*9ca0*/  ISETP.NE.U32.AND P0, PT, R30, RZ, PT ;  /* 0x000000ff1e00720c */ /* 0x004fe20003f05070 */
[----:B------:R-:W-:Y:S01]  /*9cb0*/  FMUL R0, R0, UR4 ;  /* 0x0000000400007c20 */ /* 0x000fe20008400000 */
[----:B------:R-:W-:Y:S02]  /*9cc0*/  IMAD.MOV.U32 R5, RZ, RZ, -0x1 ;  /* 0xffffffffff057424 */ /* 0x000fe400078e00ff */
[----:B------:R-:W-:Y:S01]  /*9cd0*/  ISETP.NE.AND.EX P0, PT, R31, RZ, PT, P0 ;  /* 0x000000ff1f00720c */ /* 0x000fe20003f05300 */
[----:B------:R2:W4:Y:S01]  /*9ce0*/  F2I.U32.TRUNC.NTZ R13, R0 ;  /* 0x00000000000d7305 */ /* 0x000522000020f000 */
[----:B------:R-:W2:Y:S01]  /*9cf0*/  LDC R15, c[0x0][0x148] ;  /* 0x00005200ff0f7b82 */ /* 0x000ea20000000800 */
[----:B0-----:R-:W-:-:S02]  /*9d00*/  SHF.R.U64 R12, R4, R6, R3 ;  /* 0x00000006040c7219 */ /* 0x001fc40000001203 */
[----:B------:R-:W-:-:S05]  /*9d10*/  SHF.R.U32.HI R3, RZ, R6, R3 ;  /* 0x00000006ff037219 */ /* 0x000fca0000011603 */
[----:B------:R-:W0:Y:S01]  /*9d20*/  LDC R20, c[0x0][0x600] ;  /* 0x00018000ff147b82 */ /* 0x000e220000000800 */
[-CC-:B-1----:R-:W-:Y:S02]  /*9d30*/  SHF.R.U64 R10, R12, R8.reuse, R3.reuse ;  /* 0x000000080c0a7219 */ /* 0x182fe40000001203 */
[----:B------:R-:W-:-:S05]  /*9d40*/  SHF.R.U32.HI R3, RZ, R8, R3 ;  /* 0x00000008ff037219 */ /* 0x000fca0000011603 */
[----:B------:R-:W1:Y:S01]  /*9d50*/  LDC R21, c[0x0][0x648] ;  /* 0x00019200ff157b82 */ /* 0x000e620000000800 */
[-C--:B---3--:R-:W-:Y:S02]  /*9d60*/  SHF.L.U32 R4, R5, R28.reuse, RZ ;  /* 0x0000001c05047219 */ /* 0x088fe400000006ff */
[-CC-:B------:R-:W-:Y:S02]  /*9d70*/  SHF.R.U64 R14, R10, R28.reuse, R3.reuse ;  /* 0x0000001c0a0e7219 */ /* 0x180fe40000001203 */
[----:B------:R-:W-:Y:S02]  /*9d80*/  SHF.R.U32.HI R5, RZ, R28, R3 ;  /* 0x0000001cff057219 */ /* 0x000fe40000011603 */
[----:B------:R-:W-:Y:S01]  /*9d90*/  LOP3.LUT R153, RZ, R4, RZ, 0x33, !PT ;  /* 0x00000004ff997212 */ /* 0x000fe200078e33ff */
[----:B------:R-:W3:Y:S01]  /*9da0*/  LDC R25, c[0x0][0x638] ;  /* 0x00018e00ff197b82 */ /* 0x000ee20000000800 */
[----:B------:R-:W-:Y:S01]  /*9db0*/  SHF.L.U32 R28, R7, R28, RZ ;  /* 0x0000001c071c7219 */ /* 0x000fe200000006ff */
[----:B------:R-:W-:-:S06]  /*9dc0*/  IMAD.MOV.U32 R4, RZ, RZ, R14 ;  /* 0x000000ffff047224 */ /* 0x000fcc00078e000e */
[----:B------:R-:W0:Y:S01]  /*9dd0*/  LDC R27, c[0x0][0x610] ;  /* 0x00018400ff1b7b82 */ /* 0x000e220000000800 */
[----:B----4-:R-:W-:Y:S05]  /*9de0*/  @!P0 BRA `(.L_x_285) ;  /* 0x0000000000288947 */ /* 0x010fea0003800000 */
[----:B------:R-:W4:Y:S02]  /*9df0*/  LDC R3, c[0x0][0x64c] ;  /* 0x00019300ff037b82 */ /* 0x000f240000000800 */
[----:B----4-:R-:W-:-:S05]  /*9e00*/  IADD3 R3, P0, R14, R3, RZ ;  /* 0x000000030e037210 */ /* 0x010fca0007f1e0ff */
        /* <DEDUP_REMOVED lines=8> */
.L_x_285:
[----:B------:R-:W-:Y:S01]  /*9e90*/  ISETP.NE.AND P0, PT, R2, 0x1, PT ;  /* 0x000000010200780c */ /* 0x000fe20003f05270 */
[----:B------:R-:W-:Y:S01]  /*9ea0*/  IMAD.MOV R13, RZ, RZ, -R13 ;  /* 0x000000ffff0d7224 */ /* 0x000fe200078e0a0d */
[----:B-12---:R-:W-:Y:S01]  /*9eb0*/  SHF.R.U64 R0, R4, R21, R5 ;  /* 0x0000001504007219 */ /* 0x006fe20000001205 */
[----:B0-----:R-:W-:Y:S01]  /*9ec0*/  VIADD R5, R20, 0xffffffff ;  /* 0xffffffff14057836 */ /* 0x001fe20000000000 */
[----:B------:R-:W-:-:S03]  /*9ed0*/  LOP3.LUT R153, R10, R153, RZ, 0xc0, !PT ;  /* 0x000000990a997212 */ /* 0x000fc600078ec0ff */
[----:B------:R-:W-:Y:S01]  /*9ee0*/  IMAD.MOV R3, RZ, RZ, -R0 ;  /* 0x000000ffff037224 */ /* 0x000fe200078e0a00 */
[----:B------:R-:W-:Y:S01]  /*9ef0*/  LOP3.LUT R5, R12, R5, RZ, 0xc0, !PT ;  /* 0x000000050c057212 */ /* 0x000fe200078ec0ff */
[----:B------:R-:W-:Y:S02]  /*9f00*/  IMAD R153, R28, R0, R153 ;  /* 0x000000001c997224 */ /* 0x000fe400078e0299 */
[----:B---3--:R-:W-:Y:S02]  /*9f10*/  IMAD R0, R3, R25, R14 ;  /* 0x0000001903007224 */ /* 0x008fe400078e020e */
[----:B------:R-:W-:Y:S02]  /*9f20*/  @P0 IMAD R26, R15, R13, R24 ;  /* 0x0000000d0f1a0224 */ /* 0x000fe400078e0218 */
[----:B------:R-:W-:Y:S02]  /*9f30*/  IMAD R4, R0, R20, R5 ;  /* 0x0000001400047224 */ /* 0x000fe400078e0205 */
[----:B------:R-:W-:-:S02]  /*9f40*/  IMAD R153, R153, R27, R26 ;  /* 0x0000001b99997224 */ /* 0x000fc400078e021a */
[----:B------:R-:W-:-:S03]  /*9f50*/  IMAD.MOV.U32 R3, RZ, RZ, 0x1 ;  /* 0x00000001ff037424 */ /* 0x000fc600078e00ff */
[----:B------:R-:W-:Y:S02]  /*9f60*/  SEL R152, R4, R153, !P0 ;  /* 0x0000009904987207 */ /* 0x000fe40004000000 */
[----:B------:R-:W-:Y:S02]  /*9f70*/  PRMT R0, R3, 0x7610, R0 ;  /* 0x0000761003007816 */ /* 0x000fe40000000000 */
[----:B------:R-:W-:-:S07]  /*9f80*/  SEL R153, R153, R4, !P0 ;  /* 0x0000000499997207 */ /* 0x000fce0004000000 */
.L_x_283:
[----:B------:R-:W-:-:S13]  /*9f90*/  LOP3.LUT P0, RZ, R0, 0xff, RZ, 0xc0, !PT ;  /* 0x000000ff00ff7812 */ /* 0x000fda000780c0ff */
[----:B------:R-:W-:Y:S05]  /*9fa0*/  @P0 BRA `(.L_x_286) ;  /* 0xffffff6c00f00947 */ /* 0x000fea000383ffff */
[----:B------:R-:W-:Y:S05]  /*9fb0*/  EXIT ;  /* 0x000000000000794d */ /* 0x000fea0003800000 */
.L_x_3:
[----:B0-----:R-:W-:Y:S01]  /*9fc0*/  ULDC.64 UR4, c[0x0][0x650] ;  /* 0x0001940000047ab9 */ /* 0x001fe20000000a00 */
        /* <DEDUP_REMOVED lines=25> */
.L_x_288:
[--C-:B------:R-:W-:Y:S01]  /*a160*/  SHF.R.U64 R12, R10, R14, R11.reuse ;  /* 0x0000000e0a0c7219 */ /* 0x100fe2000000120b */
[----:B------:R-:W0:Y:S01]  /*a170*/  LDC R22, c[0x0][0x618] ;  /* 0x00018600ff167b82 */ /* 0x000e220000000800 */
[----:B------:R-:W-:Y:S01]  /*a180*/  I2FP.F32.U32 R6, R4 ;  /* 0x0000000400067245 */ /* 0x000fe20000201000 */
[----:B------:R-:W-:Y:S01]  /*a190*/  ULDC UR4, c[0x0][0x150] ;  /* 0x0000540000047ab9 */ /* 0x000fe20000000800 */
[----:B------:R-:W-:Y:S02]  /*a1a0*/  SHF.R.U32.HI R5, RZ, R14, R11 ;  /* 0x0000000eff057219 */ /* 0x000fe4000001160b */
[----:B------:R-:W-:Y:S01]  /*a1b0*/  IADD3 R9, P0, RZ, -R12, RZ ;  /* 0x8000000cff097210 */ /* 0x000fe20007f1e0ff */
[----:B------:R-:W-:Y:S01]  /*a1c0*/  FMUL R11, R6, UR4 ;  /* 0x00000004060b7c20 */ /* 0x000fe20008400000 */
[----:B------:R-:W-:Y:S01]  /*a1d0*/  ULDC UR4, c[0x0][0x154] ;  /* 0x0000550000047ab9 */ /* 0x000fe20000000800 */
[----:B------:R-:W1:Y:S02]  /*a1e0*/  LDC.64 R24, c[0x0][0x640] ;  /* 0x00019000ff187b82 */ /* 0x000e640000000a00 */
[----:B------:R-:W-:-:S02]  /*a1f0*/  IMAD.X R5, RZ, RZ, ~R5, P0 ;  /* 0x000000ffff057224 */ /* 0x000fc400000e0e05 */
[----:B------:R-:W2:Y:S01]  /*a200*/  F2I.U32.TRUNC.NTZ R11, R11 ;  /* 0x0000000b000b7305 */ /* 0x000ea2000020f000 */
[----:B------:R-:W-:-:S03]  /*a210*/  IMAD.WIDE.U32 R6, R9, R20, R16 ;  /* 0x0000001409067225 */ /* 0x000fc600078e0010 */
[----:B------:R-:W3:Y:S01]  /*a220*/  LDC R13, c[0x0][0x144] ;  /* 0x00005100ff0d7b82 */ /* 0x000ee20000000800 */
[----:B------:R-:W-:-:S04]  /*a230*/  IMAD R8, R5, R20, RZ ;  /* 0x0000001405087224 */ /* 0x000fc800078e02ff */
[----:B------:R-:W-:Y:S02]  /*a240*/  IMAD R5, R9, R21, R8 ;  /* 0x0000001509057224 */ /* 0x000fe400078e0208 */
[----:B------:R-:W-:Y:S01]  /*a250*/  IMAD.MOV.U32 R8, RZ, RZ, -0x1 ;  /* 0xffffffffff087424 */ /* 0x000fe200078e00ff */
[----:B------:R-:W4:Y:S01]  /*a260*/  LDC R14, c[0x0][0x608] ;  /* 0x00018200ff0e7b82 */ /* 0x000f220000000800 */
[----:B------:R-:W-:Y:S01]  /*a270*/  IMAD.IADD R5, R7, 0x1, R5 ;  /* 0x0000000107057824 */ /* 0x000fe200078e0205 */
[----:B------:R-:W-:-:S04]  /*a280*/  I2FP.F32.U32 R7, R3 ;  /* 0x0000000300077245 */ /* 0x000fc80000201000 */
[-C--:B0-----:R-:W-:Y:S01]  /*a290*/  SHF.R.U64 R10, R6, R22.reuse, R5 ;  /* 0x00000016060a7219 */ /* 0x081fe20000001205 */
[----:B--2---:R-:W-:Y:S01]  /*a2a0*/  IMAD.MOV R6, RZ, RZ, -R11 ;  /* 0x000000ffff067224 */ /* 0x004fe200078e0a0b */
[----:B------:R-:W0:Y:S01]  /*a2b0*/  LDC R9, c[0x0][0x658] ;  /* 0x00019600ff097b82 */ /* 0x000e220000000800 */
[----:B-1----:R-:W-:Y:S01]  /*a2c0*/  ISETP.NE.U32.AND P0, PT, R24, RZ, PT ;  /* 0x000000ff1800720c */ /* 0x002fe20003f05070 */
[----:B------:R-:W-:Y:S01]  /*a2d0*/  FMUL R7, R7, UR4 ;  /* 0x0000000407077c20 */ /* 0x000fe20008400000 */
[----:B------:R-:W-:Y:S02]  /*a2e0*/  SHF.R.U32.HI R5, RZ, R22, R5 ;  /* 0x00000016ff057219 */ /* 0x000fe40000011605 */
[----:B------:R-:W-:-:S03]  /*a2f0*/  ISETP.NE.AND.EX P0, PT, R25, RZ, PT, P0 ;  /* 0x000000ff1900720c */ /* 0x000fc60003f05300 */
[----:B------:R-:W1:Y:S01]  /*a300*/  LDC R20, c[0x0][0x148] ;  /* 0x00005200ff147b82 */ /* 0x000e620000000800 */
[----:B---3--:R-:W-:Y:S02]  /*a310*/  IMAD R23, R13, R6, R4 ;  /* 0x000000060d177224 */ /* 0x008fe400078e0204 */
[----:B------:R-:W-:-:S05]  /*a320*/  IMAD.MOV.U32 R6, RZ, RZ, 0x1 ;  /* 0x00000001ff067424 */ /* 0x000fca00078e00ff */
[----:B------:R-:W2:Y:S01]  /*a330*/  LDC R21, c[0x0][0x600] ;  /* 0x00018000ff157b82 */ /* 0x000ea20000000800 */
[-CC-:B----4-:R-:W-:Y:S02]  /*a340*/  SHF.R.U64 R13, R10, R14.reuse, R5.reuse ;  /* 0x0000000e0a0d7219 */ /* 0x190fe40000001205 */
[----:B------:R-:W-:Y:S02]  /*a350*/  SHF.R.U32.HI R4, RZ, R14, R5 ;  /* 0x0000000eff047219 */ /* 0x000fe40000011605 */
[----:B------:R3:W4:Y:S03]  /*a360*/  F2I.U32.TRUNC.NTZ R14, R7 ;  /* 0x00000007000e7305 */ /* 0x000726000020f000 */
[----:B------:R-:W1:Y:S01]  /*a370*/  LDC R26, c[0x0][0x648] ;  /* 0x00019200ff1a7b82 */ /* 0x000e620000000800 */
[-C--:B0-----:R-:W-:Y:S02]  /*a380*/  SHF.R.U64 R15, R13, R9.reuse, R4 ;  /* 0x000000090d0f7219 */ /* 0x081fe40000001204 */
[----:B------:R-:W-:-:S02]  /*a390*/  SHF.L.U32 R8, R8, R9, RZ ;  /* 0x0000000908087219 */ /* 0x000fc400000006ff */
[-C--:B------:R-:W-:Y:S01]  /*a3a0*/  SHF.R.U32.HI R5, RZ, R9.reuse, R4 ;  /* 0x00000009ff057219 */ /* 0x080fe20000011604 */
[----:B------:R-:W-:Y:S01]  /*a3b0*/  IMAD.MOV.U32 R4, RZ, RZ, R15 ;  /* 0x000000ffff047224 */ /* 0x000fe200078e000f */
[----:B------:R-:W-:Y:S01]  /*a3c0*/  SHF.L.U32 R22, R6, R9, RZ ;  /* 0x0000000906167219 */ /* 0x000fe200000006ff */
[----:B------:R-:W0:Y:S01]  /*a3d0*/  LDC R27, c[0x0][0x638] ;  /* 0x00018e00ff1b7b82 */ /* 0x000e220000000800 */
[----:B------:R-:W-:-:S07]  /*a3e0*/  LOP3.LUT R28, RZ, R8, RZ, 0x33, !PT ;  /* 0x00000008ff1c7212 */ /* 0x000fce00078e33ff */
        /* <DEDUP_REMOVED lines=12> */
.L_x_289:
[----:B------:R-:W-:Y:S01]  /*a4b0*/  ISETP.NE.AND P0, PT, R2, 0x1, PT ;  /* 0x000000010200780c */ /* 0x000fe20003f05270 */
[----:B--2---:R-:W-:Y:S01]  /*a4c0*/  VIADD R7, R21, 0xffffffff ;  /* 0xffffffff15077836 */ /* 0x004fe20000000000 */
[----:B-1----:R-:W-:Y:S01]  /*a4d0*/  SHF.R.U64 R5, R4, R26, R5 ;  /* 0x0000001a04057219 */ /* 0x002fe20000001205 */
[----:B------:R-:W-:Y:S01]  /*a4e0*/  IMAD.MOV R14, RZ, RZ, -R14 ;  /* 0x000000ffff0e7224 */ /* 0x000fe200078e0a0e */
[----:B------:R-:W-:Y:S01]  /*a4f0*/  LOP3.LUT R4, R13, R28, RZ, 0xc0, !PT ;  /* 0x0000001c0d047212 */ /* 0x000fe200078ec0ff */
[----:B------:R-:W-:Y:S01]  /*a500*/  IMAD.MOV.U32 R8, RZ, RZ, R12 ;  /* 0x000000ffff087224 */ /* 0x000fe200078e000c */
[----:B------:R-:W-:Y:S01]  /*a510*/  LOP3.LUT R10, R10, R7, RZ, 0xc0, !PT ;  /* 0x000000070a0a7212 */ /* 0x000fe200078ec0ff */
[----:B------:R-:W-:Y:S02]  /*a520*/  IMAD.MOV R6, RZ, RZ, -R5 ;  /* 0x000000ffff067224 */ /* 0x000fe400078e0a05 */
[----:B------:R-:W-:-:S04]  /*a530*/  IMAD R4, R22, R5, R4 ;  /* 0x0000000516047224 */ /* 0x000fc800078e0204 */
[----:B------:R-:W-:Y:S02]  /*a540*/  @P0 IMAD R23, R20, R14, R3 ;  /* 0x0000000e14170224 */ /* 0x000fe400078e0203 */
[----:B0-----:R-:W-:Y:S02]  /*a550*/  IMAD R3, R6, R27, R15 ;  /* 0x0000001b06037224 */ /* 0x001fe400078e020f */
[----:B------:R-:W-:Y:S02]  /*a560*/  IMAD R7, R4, R29, R23 ;  /* 0x0000001d04077224 */ /* 0x000fe400078e0217 */
[----:B------:R-:W-:Y:S02]  /*a570*/  IMAD R4, R3, R21, R10 ;  /* 0x0000001503047224 */ /* 0x000fe400078e020a */
[----:B------:R-:W-:-:S03]  /*a580*/  IMAD.MOV.U32 R6, RZ, RZ, 0x1 ;  /* 0x00000001ff067424 */ /* 0x000fc600078e00ff */
[----:B------:R-:W-:Y:S02]  /*a590*/  SEL R9, R4, R7, !P0 ;  /* 0x0000000704097207 */ /* 0x000fe40004000000 */
[----:B------:R-:W-:-:S07]  /*a5a0*/  SEL R7, R7, R4, !P0 ;  /* 0x0000000407077207 */ /* 0x000fce0004000000 */
.L_x_287:
[----:B------:R-:W-:-:S08]  /*a5b0*/  NOP ;  /* 0x0000000000007918 */ /* 0x000fd00000000000 */
[----:B------:R-:W0:-:S00]  /*a5c0*/  USETMAXREG.DEALLOC.CTAPOOL 0x28 ;  /* 0x00000028000079c8 */ /* 0x000e0000080e0500 */
[----:B0-----:R-:W-:-:S13]  /*a5d0*/  ISETP.NE.AND P0, PT, R0, RZ, PT ;  /* 0x000000ff0000720c */ /* 0x001fda0003f05270 */
[----:B------:R-:W-:Y:S05]  /*a5e0*/  @P0 EXIT ;  /* 0x000000000000094d */ /* 0x000fea0003800000 */
[----:B------:R-:W-:Y:S01]  /*a5f0*/  LOP3.LUT P0, RZ, R6, 0xff, RZ, 0xc0, !PT ;  /* 0x000000ff06ff7812 */ /* 0x000fe2000780c0ff */
[----:B------:R-:W-:Y:S02]  /*a600*/  IMAD.MOV.U32 R0, RZ, RZ, 0x1 ;  /* 0x00000001ff007424 */ /* 0x000fe400078e00ff */
[----:B------:R-:W-:-:S10]  /*a610*/  IMAD.MOV.U32 R12, RZ, RZ, RZ ;  /* 0x000000ffff0c7224 */ /* 0x000fd400078e00ff */
[----:B------:R-:W-:Y:S05]  /*a620*/  @!P0 BRA `(.L_x_290) ;  /* 0x0000000c00308947 */ /* 0x000fea0003800000 */
[----:B------:R-:W0:Y:S01]  /*a630*/  LDC R0, c[0x0][0x28c] ;  /* 0x0000a300ff007b82 */ /* 0x000e220000000800 */
[----:B------:R-:W-:Y:S01]  /*a640*/  ULDC UR5, c[0x0][0x600] ;  /* 0x0001800000057ab9 */ /* 0x000fe20000000800 */
[----:B------:R-:W-:Y:S01]  /*a650*/  ULDC UR4, c[0x0][0xc] ;  /* 0x0000030000047ab9 */ /* 0x000fe20000000800 */
[----:B------:R-:W-:Y:S01]  /*a660*/  UIADD3 UR16, UR5, -0x1, URZ ;  /* 0xffffffff05107890 */ /* 0x000fe2000fffe03f */
[C---:B------:R-:W-:Y:S01]  /*a670*/  LOP3.LUT P2, RZ, R18.reuse, 0x7f, RZ, 0xc0, !PT ;  /* 0x0000007f12ff7812 */ /* 0x040fe2000784c0ff */
[----:B------:R-:W-:Y:S01]  /*a680*/  ULDC UR6, c[0x0][0x658] ;  /* 0x0001960000067ab9 */ /* 0x000fe20000000800 */
[----:B------:R-:W-:Y:S01]  /*a690*/  ULDC UR5, c[0x0][0x10] ;  /* 0x0000040000057ab9 */ /* 0x000fe20000000800 */
[----:B------:R-:W-:Y:S01]  /*a6a0*/  UMOV UR7, 0xffffffff ;  /* 0xffffffff00077882 */ /* 0x000fe20000000000 */
[----:B------:R-:W-:Y:S01]  /*a6b0*/  UMOV UR8, 0x1 ;  /* 0x0000000100087882 */ /* 0x000fe20000000000 */
[----:B------:R-:W-:Y:S01]  /*a6c0*/  UIMAD.WIDE.U32 UR4, UR4, UR5, URZ ;  /* 0x00000005040472a5 */ /* 0x000fe2000f8e003f */
[----:B------:R-:W-:Y:S01]  /*a6d0*/  LOP3.LUT P0, RZ, R18, 0x1f, RZ, 0xc0, !PT ;  /* 0x0000001f12ff7812 */ /* 0x000fe2000780c0ff */
[----:B------:R-:W-:Y:S01]  /*a6e0*/  USHF.L.U32 UR7, UR7, UR6, URZ ;  /* 0x0000000607077299 */ /* 0x000fe2000800063f */
[----:B------:R-:W-:Y:S01]  /*a6f0*/  BSSY B0, `(.L_x_290) ;  /* 0x00000bf000007945 */ /* 0x000fe20003800000 */
[----:B------:R-:W-:Y:S01]  /*a700*/  USHF.L.U32 UR18, UR8, UR6, URZ ;  /* 0x0000000608127299 */ /* 0x000fe2000800063f */
[----:B------:R-:W-:Y:S01]  /*a710*/  IMAD.MOV.U32 R13, RZ, RZ, 0x1 ;  /* 0x00000001ff0d7424 */ /* 0x000fe200078e00ff */
[----:B------:R-:W-:Y:S01]  /*a720*/  LOP3.LUT R11, R19, 0x2, RZ, 0xfc, !PT ;  /* 0x00000002130b7812 */ /* 0x000fe200078efcff */
[----:B------:R-:W-:Y:S01]  /*a730*/  ULDC UR6, c[0x0][0x14] ;  /* 0x0000050000067ab9 */ /* 0x000fe20000000800 */
[----:B------:R-:W-:Y:S01]  /*a740*/  PLOP3.LUT P0, PT, P0, P2, PT, 0x8a, 0x0 ;  /* 0x000000000000781c */ /* 0x000fe20000705172 */
[----:B------:R-:W-:Y:S01]  /*a750*/  UIMAD.WIDE.U32 UR20, UR4, UR6, URZ ;  /* 0x00000006041472a5 */ /* 0x000fe2000f8e003f */
[----:B------:R-:W-:Y:S01]  /*a760*/  IMAD.MOV.U32 R12, RZ, RZ, RZ ;  /* 0x000000ffff0c7224 */ /* 0x000fe200078e00ff */
[----:B------:R-:W-:-:S02]  /*a770*/  UIMAD UR13, UR5, UR6, URZ ;  /* 0x00000006050d72a4 */ /* 0x000fc4000f8e023f */
[----:B------:R-:W-:Y:S01]  /*a780*/  ULOP3.LUT UR17, URZ, UR7, URZ, 0x33, !UPT ;  /* 0x000000073f117292 */ /* 0x000fe2000f8e333f */
[----:B0-----:R-:W-:Y:S01]  /*a790*/  VIADD R0, R0, 0x3f ;  /* 0x0000003f00007836 */ /* 0x001fe20000000000 */
[----:B------:R-:W-:Y:S01]  /*a7a0*/  UIADD3 UR13, UR21, UR13, URZ ;  /* 0x0000000d150d7290 */ /* 0x000fe2000fffe03f */
[----:B------:R-:W-:-:S03]  /*a7b0*/  ULDC.64 UR22, c[0x0][0x198] ;  /* 0x0000660000167ab9 */ /* 0x000fc60000000a00 */
[----:B------:R-:W-:-:S04]  /*a7c0*/  SHF.R.S32.HI R3, RZ, 0x1f, R0 ;  /* 0x0000001fff037819 */ /* 0x000fc80000011400 */
[----:B------:R-:W-:Y:S01]  /*a7d0*/  LEA.HI R3, R3, R0, RZ, 0x6 ;  /* 0x0000000003037211 */ /* 0x000fe200078f30ff */
[----:B------:R-:W-:-:S03]  /*a7e0*/  IMAD.MOV.U32 R0, RZ, RZ, 0x1 ;  /* 0x00000001ff007424 */ /* 0x000fc600078e00ff */
[----:B------:R-:W-:-:S05]  /*a7f0*/  SHF.R.S32.HI R3, RZ, 0x6, R3 ;  /* 0x00000006ff037819 */ /* 0x000fca0000011403 */
[----:B------:R-:W-:-:S07]  /*a800*/  VIADD R10, R3, 0x1 ;  /* 0x00000001030a7836 */ /* 0x000fce0000000000 */
.L_x_302:
[----:B------:R-:W-:-:S03]  /*a810*/  UMOV UR4, 0xffffffff ;  /* 0xffffffff00047882 */ /* 0x000fc60000000000 */
[----:B------:R-:W-:Y:S05]  /*a820*/  BRA.DIV UR4, `(.L_x_291) ;  /* 0x0000000e04e47947 */ /* 0x000fea000b800000 */
[----:B------:R-:W-:-:S13]  /*a830*/  ELECT P6, URZ, PT ;  /* 0x00000000003f782f */ /* 0x000fda00038c0000 */
.L_x_315:
[----:B------:R-:W0:Y:S01]  /*a840*/  LDC R4, c[0x0][0x28c] ;  /* 0x0000a300ff047b82 */ /* 0x000e220000000800 */
[----:B------:R-:W-:Y:S01]  /*a850*/  BSSY B1, `(.L_x_292) ;  /* 0x0000037000017945 */ /* 0x000fe20003800000 */
[----:B0-----:R-:W-:-:S13]  /*a860*/  ISETP.LT.OR P6, PT, R4, 0x1, !P6 ;  /* 0x000000010400780c */ /* 0x001fda00077c1670 */
[----:B------:R-:W-:Y:S05]  /*a870*/  @P6 BRA `(.L_x_293) ;  /* 0x0000000000d06947 */ /* 0x000fea0003800000 */
[----:B------:R-:W-:Y:S02]  /*a880*/  IMAD.SHL.U32 R15, R9, 0x100, RZ ;  /* 0x00000100090f7824 */ /* 0x000fe400078e00ff */
[----:B------:R-:W-:Y:S02]  /*a890*/  IMAD.SHL.U32 R18, R7, 0x80, RZ ;  /* 0x0000008007127824 */ /* 0x000fe400078e00ff */
[----:B------:R-:W-:Y:S02]  /*a8a0*/  IMAD.MOV.U32 R20, RZ, RZ, RZ ;  /* 0x000000ffff147224 */ /* 0x000fe400078e00ff */
[----:B------:R-:W-:Y:S02]  /*a8b0*/  IMAD.MOV.U32 R4, RZ, RZ, R10 ;  /* 0x000000ffff047224 */ /* 0x000fe400078e000a */
[----:B------:R-:W-:Y:S02]  /*a8c0*/  IMAD.MOV.U32 R5, RZ, RZ, R0 ;  /* 0x000000ffff057224 */ /* 0x000fe400078e0000 */
[----:B------:R-:W-:-:S07]  /*a8d0*/  IMAD.MOV.U32 R6, RZ, RZ, R12 ;  /* 0x000000ffff067224 */ /* 0x000fce00078e000c */
.L_x_297:
[----:B------:R-:W0:Y:S01]  /*a8e0*/  S2R R14, SR_CgaCtaId ;  /* 0x00000000000e7919 */ /* 0x000e220000008800 */
[----:B------:R-:W-:Y:S01]  /*a8f0*/  MOV R7, 0x400 ;  /* 0x0000040000077802 */ /* 0x000fe20000000f00 */
[----:B------:R-:W1:Y:S03]  /*a900*/  @!P2 LDC R9, c[0x0][0x500] ;  /* 0x00014000ff09ab82 */ /* 0x000e660000000800 */
[----:B0-----:R-:W-:Y:S02]  /*a910*/  LEA R21, R14, R7, 0x18 ;  /* 0x000000070e157211 */ /* 0x001fe400078ec0ff */
[----:B------:R-:W-:-:S03]  /*a920*/  SHF.L.U32 R7, R5, 0x1f, RZ ;  /* 0x0000001f05077819 */ /* 0x000fc600000006ff */
[----:B------:R-:W-:-:S04]  /*a930*/  IMAD R14, R6, 0x8, R21 ;  /* 0x00000008060e7824 */ /* 0x000fc800078e0215 */
[----:B------:R-:W0:Y:S02]  /*a940*/  SYNCS.PHASECHK.TRANS64.TRYWAIT P1, [R14+URZ+0x30], R7 ;  /* 0x000030070e0075a7 */ /* 0x000e24000802017f */
[----:B01----:R-:W-:Y:S05]  /*a950*/  @!P1 BRA `(.L_x_294) ;  /* 0x0000000c00b89947 */ /* 0x003fea0003800000 */
.L_x_316:
[----:B0-----:R-:W-:Y:S01]  /*a960*/  PRMT R7, R11, 0x9910, RZ ;  /* 0x000099100b077816 */ /* 0x001fe200000000ff */
[----:B------:R0:W-:Y:S03]  /*a970*/  @!P2 SYNCS.ARRIVE.TRANS64 RZ, [R14+URZ], R9 ;  /* 0x000000090effa9a7 */ /* 0x0001e6000800003f */
[----:B------:R-:W-:-:S13]  /*a980*/  ISETP.NE.AND P1, PT, R7, 0x2, PT ;  /* 0x000000020700780c */ /* 0x000fda0003f25270 */
[----:B0-----:R-:W-:Y:S05]  /*a990*/  @P1 BRA `(.L_x_295) ;  /* 0x0000000000041947 */ /* 0x001fea0003800000 */
[----:B------:R-:W-:Y:S01]  /*a9a0*/  BPT.TRAP 0x1 ;  /* 0x000000040000795c */ /* 0x000fe20000300000 */
.L_x_295:
[----:B------:R-:W-:Y:S05]  /*a9b0*/  @P0 BRA `(.L_x_296) ;  /* 0x0000000000040947 */ /* 0x000fea0003800000 */
[----:B------:R-:W-:Y:S01]  /*a9c0*/  BPT.TRAP 0x1 ;  /* 0x000000040000795c */ /* 0x000fe20000300000 */
.L_x_296:
[--C-:B------:R-:W-:Y:S01]  /*a9d0*/  IMAD R7, R6, 0x4000, R21.reuse ;  /* 0x0000400006077824 */ /* 0x100fe200078e0215 */
[----:B------:R-:W-:Y:S01]  /*a9e0*/  R2UR UR9, R14 ;  /* 0x000000000e0972ca */ /* 0x000fe200000e0000 */
[----:B------:R-:W-:Y:S01]  /*a9f0*/  IMAD R21, R6, 0x8000, R21 ;  /* 0x0000800006157824 */ /* 0x000fe200078e0215 */
[----:B------:R-:W-:Y:S01]  /*aa00*/  UIADD3 UR4, UP0, UR22, 0xf0, URZ ;  /* 0x000000f016047890 */ /* 0x000fe2000ff1e03f */
[----:B------:R-:W-:Y:S01]  /*aa10*/  VIADD R4, R4, 0xffffffff ;  /* 0xffffffff04047836 */ /* 0x000fe20000000000 */
[----:B------:R-:W-:Y:S01]  /*aa20*/  R2UR UR5, R7 ;  /* 0x00000000070572ca */ /* 0x000fe200000e0000 */
[----:B------:R-:W-:Y:S01]  /*aa30*/  UIADD3 UR24, UP1, UR22, 0x1f0, URZ ;  /* 0x000001f016187890 */ /* 0x000fe2000ff3e03f */
[----:B------:R-:W-:Y:S01]  /*aa40*/  R2UR UR8, R21 ;  /* 0x00000000150872ca */ /* 0x000fe200000e0000 */
[----:B------:R-:W-:Y:S01]  /*aa50*/  VIADD R6, R6, 0x1 ;  /* 0x0000000106067836 */ /* 0x000fe20000000000 */
[----:B------:R-:W-:Y:S01]  /*aa60*/  R2UR UR11, R18 ;  /* 0x00000000120b72ca */ /* 0x000fe200000e0000 */
[----:B------:R-:W-:Y:S01]  /*aa70*/  UIADD3.X UR25, URZ, UR23, URZ, UP1, !UPT ;  /* 0x000000173f197290 */ /* 0x000fe20008ffe43f */
[----:B------:R-:W-:Y:S01]  /*aa80*/  R2UR UR10, R20 ;  /* 0x00000000140a72ca */ /* 0x000fe200000e0000 */
[----:B------:R-:W-:Y:S01]  /*aa90*/  UMOV UR6, 0x0 ;  /* 0x0000000000067882 */ /* 0x000fe20000000000 */
[----:B------:R-:W-:Y:S01]  /*aaa0*/  R2UR UR12, R8 ;  /* 0x00000000080c72ca */ /* 0x000fe200000e0000 */
[----:B------:R-:W-:Y:S01]  /*aab0*/  UMOV UR7, 0x10000000 ;  /* 0x1000000000077882 */ /* 0x000fe20000000000 */
[----:B------:R-:W-:Y:S01]  /*aac0*/  R2UR UR19, R15 ;  /* 0x000000000f1372ca */ /* 0x000fe200000e0000 */
[----:B------:R-:W-:Y:S01]  /*aad0*/  VIADD R20, R20, 0x40 ;  /* 0x0000004014147836 */ /* 0x000fe20000000000 */
[----:B------:R-:W-:Y:S01]  /*aae0*/  ISETP.GT.AND P3, PT, R4, 0x1, PT ;  /* 0x000000010400780c */ /* 0x000fe20003f64270 */
[----:B------:R-:W-:Y:S01]  /*aaf0*/  UIADD3 UR14, UR5, 0x180, URZ ;  /* 0x00000180050e7890 */ /* 0x000fe2000fffe03f */
[----:B------:R-:W-:Y:S01]  /*ab00*/  ISETP.NE.AND P1, PT, R6, 0x6, PT ;  /* 0x000000060600780c */ /* 0x000fe20003f25270 */
[----:B------:R-:W-:-:S02]  /*ab10*/  UIADD3.X UR5, URZ, UR23, URZ, UP0, !UPT ;  /* 0x000000173f057290 */ /* 0x000fc400087fe43f */
[----:B------:R-:W-:Y:S01]  /*ab20*/  UIADD3 UR15, UR8, 0x18180, URZ ;  /* 0x00018180080f7890 */ /* 0x000fe2000fffe03f */
[----:B------:R-:W-:Y:S02]  /*ab30*/  SEL R14, RZ, 0x1, P1 ;  /* 0x00000001ff0e7807 */ /* 0x000fe40000800000 */
[----:B------:R-:W-:Y:S01]  /*ab40*/  UMOV UR8, UR14 ;  /* 0x0000000e00087c82 */ /* 0x000fe20008000000 */
[----:B------:R-:W-:Y:S02]  /*ab50*/  SEL R6, R6, RZ, P1 ;  /* 0x000000ff06067207 */ /* 0x000fe40000800000 */
[----:B------:R-:W-:Y:S01]  /*ab60*/  LOP3.LUT R5, R5, R14, RZ, 0x3c, !PT ;  /* 0x0000000e05057212 */ /* 0x000fe200078e3cff */
[----:B------:R0:W-:Y:S02]  /*ab70*/  UTMALDG.3D [UR8], [UR4], desc[UR6] ;  /* 0x00000608040075b4 */ /* 0x0001e40008011000 */
[----:B0-----:R-:W-:Y:S01]  /*ab80*/  UMOV UR8, UR15 ;  /* 0x0000000f00087c82 */ /* 0x001fe20008000000 */
[----:B------:R-:W-:-:S02]  /*ab90*/  UMOV UR11, UR19 ;  /* 0x00000013000b7c82 */ /* 0x000fc40008000000 */
[----:B------:R0:W-:Y:S02]  /*aba0*/  UTMALDG.3D [UR8], [UR24], desc[UR6] ;  /* 0x00000608180075b4 */ /* 0x0001e40008011000 */
[----:B0-----:R-:W-:Y:S05]  /*abb0*/  @P3 BRA `(.L_x_297) ;  /* 0xfffffffc00483947 */ /* 0x001fea000383ffff */
.L_x_293:
[----:B------:R-:W-:Y:S05]  /*abc0*/  BSYNC B1 ;  /* 0x0000000000017941 */ /* 0x000fea0003800000 */
.L_x_292:
[----:B------:R-:W-:Y:S01]  /*abd0*/  LOP3.LUT P3, RZ, R13, 0xff, RZ, 0xc0, !PT ;  /* 0x000000ff0dff7812 */ /* 0x000fe2000786c0ff */
[----:B------:R-:W-:Y:S01]  /*abe0*/  IMAD.IADD R12, R3, 0x1, R12 ;  /* 0x00000001030c7824 */ /* 0x000fe200078e020c */
[----:B------:R-:W-:Y:S01]  /*abf0*/  IADD3 R16, P4, R16, UR20, RZ ;  /* 0x0000001410107c10 */ /* 0x000fe2000ff9e0ff */
[----:B------:R-:W-:Y:S01]  /*ac00*/  ULDC.64 UR4, c[0x0][0x650] ;  /* 0x0001940000047ab9 */ /* 0x000fe20000000a00 */
[----:B------:R-:W-:Y:S01]  /*ac10*/  BSSY B1, `(.L_x_298) ;  /* 0x000006a000017945 */ /* 0x000fe20003800000 */
[----:B------:R-:W-:Y:S01]  /*ac20*/  IMAD.MOV.U32 R9, RZ, RZ, -0x1 ;  /* 0xffffffffff097424 */ /* 0x000fe200078e00ff */
[----:B------:R-:W-:Y:S01]  /*ac30*/  ISETP.GT.U32.AND P1, PT, R12, 0x5, PT ;  /* 0x000000050c00780c */ /* 0x000fe20003f24070 */
[----:B------:R-:W-:Y:S01]  /*ac40*/  IMAD.MOV.U32 R8, RZ, RZ, -0x1 ;  /* 0xffffffffff087424 */ /* 0x000fe200078e00ff */
[----:B------:R-:W-:Y:S02]  /*ac50*/  IADD3.X R17, R17, UR13, RZ, P4, !PT ;  /* 0x0000000d11117c10 */ /* 0x000fe4000a7fe4ff */
[----:B------:R-:W-:-:S02]  /*ac60*/  ISETP.LT.U32.AND P1, PT, R3, 0x6, P1 ;  /* 0x000000060300780c */ /* 0x000fc40000f21070 */
[----:B------:R-:W-:Y:S01]  /*ac70*/  PRMT R13, RZ, 0x7610, R13 ;  /* 0x00007610ff0d7816 */ /* 0x000fe2000000000d */
[----:B------:R-:W0:Y:S01]  /*ac80*/  @P3 S2R R5, SR_CgaCtaId ;  /* 0x0000000000053919 */ /* 0x000e220000008800 */
[----:B------:R-:W-:-:S04]  /*ac90*/  @P3 MOV R4, 0x400 ;  /* 0x0000040000043802 */ /* 0x000fc80000000f00 */
[----:B0-----:R-:W-:Y:S01]  /*aca0*/  @P3 LEA R6, R5, R4, 0x18 ;  /* 0x0000000405063211 */ /* 0x001fe200078ec0ff */
[----:B------:R-:W-:-:S03]  /*acb0*/  IMAD.WIDE.U32 R4, R12, -0x55555555, RZ ;  /* 0xaaaaaaab0c047825 */ /* 0x000fc600078e00ff */
[----:B------:R0:W-:Y:S01]  /*acc0*/  @P3 SYNCS.ARRIVE.TRANS64.A1T0 RZ, [R6+URZ+0x78], RZ ;  /* 0x000078ff06ff39a7 */ /* 0x0001e2000810003f */
[----:B------:R-:W-:Y:S02]  /*acd0*/  ISETP.GE.U32.AND P3, PT, R3, 0x6, PT ;  /* 0x000000060300780c */ /* 0x000fe40003f66070 */
[----:B------:R-:W-:Y:S02]  /*ace0*/  SHF.R.U32.HI R7, RZ, 0x2, R5 ;  /* 0x00000002ff077819 */ /* 0x000fe40000011605 */
[----:B------:R-:W-:Y:S02]  /*acf0*/  SEL R5, RZ, 0x1, !P1 ;  /* 0x00000001ff057807 */ /* 0x000fe40004800000 */
[----:B------:R-:W-:Y:S01]  /*ad00*/  ISETP.GE.U32.AND P1, PT, R16, UR4, PT ;  /* 0x0000000410007c0c */ /* 0x000fe2000bf26070 */
[----:B------:R-:W-:Y:S01]  /*ad10*/  IMAD R12, R7, -0x6, R12 ;  /* 0xfffffffa070c7824 */ /* 0x000fe200078e020c */
[----:B------:R-:W-:Y:S02]  /*ad20*/  LOP3.LUT R0, R0, R5, RZ, 0x3c, !PT ;  /* 0x0000000500007212 */ /* 0x000fe400078e3cff */
[----:B------:R-:W-:-:S02]  /*ad30*/  ISETP.GE.U32.AND.EX P1, PT, R17, UR5, PT, P1 ;  /* 0x0000000511007c0c */ /* 0x000fc4000bf26110 */
[----:B------:R-:W-:Y:S02]  /*ad40*/  PRMT R4, RZ, 0x7610, R4 ;  /* 0x00007610ff047816 */ /* 0x000fe40000000004 */
[----:B------:R-:W-:Y:S01]  /*ad50*/  @P3 LOP3.LUT R0, R0, 0x1, R7, 0x78, !PT ;  /* 0x0000000100003812 */ /* 0x000fe200078e7807 */
[----:B------:R-:W-:-:S08]  /*ad60*/  IMAD.MOV.U32 R7, RZ, RZ, -0x1 ;  /* 0xffffffffff077424 */ /* 0x000fd000078e00ff */
[----:B0-----:R-:W-:Y:S05]  /*ad70*/  @P1 BRA `(.L_x_299) ;  /* 0x00000004004c1947 */ /* 0x001fea0003800000 */
[----:B------:R-:W-:Y:S01]  /*ad80*/  ULDC.64 UR4, c[0x0][0x628] ;  /* 0x00018a0000047ab9 */ /* 0x000fe20000000a00 */
[----:B------:R-:W0:Y:S01]  /*ad90*/  S2R R15, SR_CTAID.X ;  /* 0x00000000000f7919 */ /* 0x000e220000002500 */
[----:B------:R-:W-:Y:S01]  /*ada0*/  ISETP.NE.U32.AND P1, PT, RZ, UR4, PT ;  /* 0x00000004ff007c0c */ /* 0x000fe2000bf25070 */
[----:B------:R-:W-:Y:S01]  /*adb0*/  ULDC UR7, c[0x0][0x630] ;  /* 0x00018c0000077ab9 */ /* 0x000fe20000000800 */
[----:B------:R-:W-:Y:S01]  /*adc0*/  IMAD.MOV.U32 R4, RZ, RZ, R16 ;  /* 0x000000ffff047224 */ /* 0x000fe200078e0010 */
[----:B------:R-:W1:Y:S01]  /*add0*/  S2R R14, SR_CTAID.Y ;  /* 0x00000000000e7919 */ /* 0x000e620000002600 */
[----:B------:R-:W-:Y:S01]  /*ade0*/  ISETP.NE.AND.EX P1, PT, RZ, UR5, PT, P1 ;  /* 0x00000005ff007c0c */ /* 0x000fe2000bf25310 */
[----:B------:R-:W-:-:S12]  /*adf0*/  IMAD.MOV.U32 R5, RZ, RZ, R17 ;  /* 0x000000ffff057224 */ /* 0x000fd800078e0011 */
[----:B------:R-:W-:Y:S05]  /*ae00*/  @!P1 BRA `(.L_x_300) ;  /* 0x0000000000289947 */ /* 0x000fea0003800000 */
[----:B------:R-:W-:Y:S02]  /*ae10*/  ULDC UR6, c[0x0][0x634] ;  /* 0x00018d0000067ab9 */ /* 0x000fe40000000800 */
[----:B------:R-:W-:-:S05]  /*ae20*/  IADD3 R9, P1, R16, UR6, RZ ;  /* 0x0000000610097c10 */ /* 0x000fca000ff3e0ff */
[----:B------:R-:W-:-:S04]  /*ae30*/  IMAD.X R21, RZ, RZ, R17, P1 ;  /* 0x000000ffff157224 */ /* 0x000fc800008e0611 */
[----:B------:R-:W-:-:S04]  /*ae40*/  IMAD.WIDE.U32 R6, R21, UR4, RZ ;  /* 0x0000000415067c25 */ /* 0x000fc8000f8e00ff */
[----:B------:R-:W-:-:S04]  /*ae50*/  IMAD.WIDE.U32 R6, P1, R9, UR5, R6 ;  /* 0x0000000509067c25 */ /* 0x000fc8000f820006 */
[----:B------:R-:W-:-:S04]  /*ae60*/  IMAD.WIDE.U32 R8, R9, UR4, RZ ;  /* 0x0000000409087c25 */ /* 0x000fc8000f8e00ff */
[----:B------:R-:W-:Y:S01]  /*ae70*/  IMAD.X R5, RZ, RZ, RZ, P1 ;  /* 0x000000ffff057224 */ /* 0x000fe200008e06ff */
[----:B------:R-:W-:Y:S01]  /*ae80*/  IADD3 RZ, P1, R9, R6, RZ ;  /* 0x0000000609ff7210 */ /* 0x000fe20007f3e0ff */
[----:B------:R-:W-:-:S04]  /*ae90*/  IMAD.MOV.U32 R4, RZ, RZ, R7 ;  /* 0x000000ffff047224 */ /* 0x000fc800078e0007 */
[----:B------:R-:W-:-:S08]  /*aea0*/  IMAD.WIDE.U32.X R4, R21, UR5, R4, P1 ;  /* 0x0000000515047c25 */ /* 0x000fd000088e0404 */
.L_x_300:
[--C-:B------:R-:W-:Y:S01]  /*aeb0*/  SHF.R.U64 R8, R4, UR7, R5.reuse ;  /* 0x0000000704087c19 */ /* 0x100fe20008001205 */
[----:B------:R-:W-:Y:S01]  /*aec0*/  ULDC.64 UR4, c[0x0][0x620] ;  /* 0x0001880000047ab9 */ /* 0x000fe20000000a00 */
[----:B------:R-:W-:Y:S01]  /*aed0*/  SHF.R.U32.HI R4, RZ, UR7, R5 ;  /* 0x00000007ff047c19 */ /* 0x000fe20008011605 */
[----:B------:R-:W2:Y:S01]  /*aee0*/  LDC R24, c[0x0][0x144] ;  /* 0x00005100ff187b82 */ /* 0x000ea20000000800 */
[----:B------:R-:W-:Y:S01]  /*aef0*/  IADD3 R7, P1, RZ, -R8, RZ ;  /* 0x80000008ff077210 */ /* 0x000fe20007f3e0ff */
[----:B------:R-:W-:Y:S01]  /*af00*/  ULDC.64 UR8, c[0x0][0x640] ;  /* 0x0001900000087ab9 */ /* 0x000fe20000000a00 */
[----:B0-----:R-:W-:Y:S01]  /*af10*/  I2FP.F32.U32 R9, R15 ;  /* 0x0000000f00097245 */ /* 0x001fe20000201000 */
[----:B------:R-:W-:Y:S02]  /*af20*/  ULDC UR6, c[0x0][0x608] ;  /* 0x0001820000067ab9 */ /* 0x000fe40000000800 */
[----:B------:R-:W-:Y:S01]  /*af30*/  IMAD.X R4, RZ, RZ, ~R4, P1 ;  /* 0x000000ffff047224 */ /* 0x000fe200008e0e04 */
[----:B------:R-:W-:Y:S01]  /*af40*/  ISETP.NE.U32.AND P1, PT, RZ, UR8, PT ;  /* 0x00000008ff007c0c */ /* 0x000fe2000bf25070 */
[----:B------:R-:W0:Y:S02]  /*af50*/  LDC R21, c[0x0][0x148] ;  /* 0x00005200ff157b82 */ /* 0x000e240000000800 */
[----:B------:R-:W-:Y:S01]  /*af60*/  IMAD R6, R4, UR4, RZ ;  /* 0x0000000404067c24 */ /* 0x000fe2000f8e02ff */
[----:B------:R-:W-:Y:S01]  /*af70*/  ISETP.NE.AND.EX P1, PT, RZ, UR9, PT, P1 ;  /* 0x00000009ff007c0c */ /* 0x000fe2000bf25310 */
[----:B------:R-:W-:Y:S01]  /*af80*/  IMAD.WIDE.U32 R4, R7, UR4, R16 ;  /* 0x0000000407047c25 */ /* 0x000fe2000f8e0010 */
[----:B------:R-:W-:-:S03]  /*af90*/  ULDC UR4, c[0x0][0x150] ;  /* 0x0000540000047ab9 */ /* 0x000fc60000000800 */
[----:B------:R-:W-:Y:S02]  /*afa0*/  IMAD R7, R7, UR5, R6 ;  /* 0x0000000507077c24 */ /* 0x000fe4000f8e0206 */
[----:B------:R-:W-:Y:S01]  /*afb0*/  FMUL R6, R9, UR4 ;  /* 0x0000000409067c20 */ /* 0x000fe20008400000 */
[----:B------:R-:W-:Y:S01]  /*afc0*/  ULDC UR4, c[0x0][0x618] ;  /* 0x0001860000047ab9 */ /* 0x000fe20000000800 */
[----:B------:R-:W-:Y:S01]  /*afd0*/  ULDC UR5, c[0x0][0x154] ;  /* 0x0000550000057ab9 */ /* 0x000fe20000000800 */
[----:B------:R-:W-:-:S03]  /*afe0*/  IMAD.IADD R5, R5, 0x1, R7 ;  /* 0x0000000105057824 */ /* 0x000fc600078e0207 */
[----:B------:R-:W3:Y:S02]  /*aff0*/  F2I.U32.TRUNC.NTZ R6, R6 ;  /* 0x0000000600067305 */ /* 0x000ee4000020f000 */
[----:B------:R-:W-:Y:S02]  /*b000*/  SHF.R.U64 R9, R4, UR4, R5 ;  /* 0x0000000404097c19 */ /* 0x000fe40008001205 */
[----:B-1----:R-:W-:-:S05]  /*b010*/  I2FP.F32.U32 R4, R14 ;  /* 0x0000000e00047245 */ /* 0x002fca0000201000 */
[----:B------:R-:W-:Y:S01]  /*b020*/  FMUL R22, R4, UR5 ;  /* 0x0000000504167c20 */ /* 0x000fe20008400000 */
[----:B------:R-:W-:Y:S01]  /*b030*/  SHF.R.U32.HI R4, RZ, UR4, R5 ;  /* 0x00000004ff047c19 */ /* 0x000fe20008011605 */
[----:B------:R-:W-:-:S03]  /*b040*/  ULDC UR4, c[0x0][0x658] ;  /* 0x0001960000047ab9 */ /* 0x000fc60000000800 */
[--C-:B------:R-:W-:Y:S01]  /*b050*/  SHF.R.U64 R20, R9, UR6, R4.reuse ;  /* 0x0000000609147c19 */ /* 0x100fe20008001204 */
[----:B------:R-:W1:Y:S01]  /*b060*/  F2I.U32.TRUNC.NTZ R22, R22 ;  /* 0x0000001600167305 */ /* 0x000e62000020f000 */
[----:B------:R-:W-:Y:S01]  /*b070*/  SHF.R.U32.HI R5, RZ, UR6, R4 ;  /* 0x00000006ff057c19 */ /* 0x000fe20008011604 */
[----:B---3--:R-:W-:-:S03]  /*b080*/  IMAD.MOV R6, RZ, RZ, -R6 ;  /* 0x000000ffff067224 */ /* 0x008fc600078e0a06 */
[----:B------:R-:W-:Y:S01]  /*b090*/  SHF.R.U64 R18, R20, UR4, R5 ;  /* 0x0000000414127c19 */ /* 0x000fe20008001205 */
[----:B--2---:R-:W-:Y:S01]  /*b0a0*/  IMAD R15, R24, R6, R15 ;  /* 0x00000006180f7224 */ /* 0x004fe200078e020f */
[----:B------:R-:W-:-:S03]  /*b0b0*/  SHF.R.U32.HI R23, RZ, UR4, R5 ;  /* 0x00000004ff177c19 */ /* 0x000fc60008011605 */
[----:B------:R-:W-:Y:S02]  /*b0c0*/  IMAD.MOV.U32 R4, RZ, RZ, R18 ;  /* 0x000000ffff047224 */ /* 0x000fe400078e0012 */
[----:B------:R-:W-:Y:S01]  /*b0d0*/  IMAD.MOV.U32 R5, RZ, RZ, R23 ;  /* 0x000000ffff057224 */ /* 0x000fe200078e0017 */
[----:B-1----:R-:W-:Y:S06]  /*b0e0*/  @!P1 BRA `(.L_x_301) ;  /* 0x0000000000289947 */ /* 0x002fec0003800000 */
[----:B------:R-:W-:Y:S02]  /*b0f0*/  ULDC UR4, c[0x0][0x64c] ;  /* 0x0001930000047ab9 */ /* 0x000fe40000000800 */
[----:B------:R-:W-:-:S05]  /*b100*/  IADD3 R5, P1, R18, UR4, RZ ;  /* 0x0000000412057c10 */ /* 0x000fca000ff3e0ff */
[----:B------:R-:W-:-:S04]  /*b110*/  IMAD.X R23, RZ, RZ, R23, P1 ;  /* 0x000000ffff177224 */ /* 0x000fc800008e0617 */
[----:B------:R-:W-:-:S04]  /*b120*/  IMAD.WIDE.U32 R6, R23, UR8, RZ ;  /* 0x0000000817067c25 */ /* 0x000fc8000f8e00ff */
[----:B------:R-:W-:-:S04]  /*b130*/  IMAD.WIDE.U32 R6, P1, R5, UR9, R6 ;  /* 0x0000000905067c25 */ /* 0x000fc8000f820006 */
[----:B------:R-:W-:-:S04]  /*b140*/  IMAD.WIDE.U32 R4, R5, UR8, RZ ;  /* 0x0000000805047c25 */ /* 0x000fc8000f8e00ff */
[----:B------:R-:W-:Y:S01]  /*b150*/  IMAD.MOV.U32 R4, RZ, RZ, R7 ;  /* 0x000000ffff047224 */ /* 0x000fe200078e0007 */
[----:B------:R-:W-:Y:S01]  /*b160*/  IADD3 RZ, P3, R5, R6, RZ ;  /* 0x0000000605ff7210 */ /* 0x000fe20007f7e0ff */
[----:B------:R-:W-:-:S04]  /*b170*/  IMAD.X R5, RZ, RZ, RZ, P1 ;  /* 0x000000ffff057224 */ /* 0x000fc800008e06ff */
[----:B------:R-:W-:-:S08]  /*b180*/  IMAD.WIDE.U32.X R4, R23, UR9, R4, P3 ;  /* 0x0000000917047c25 */ /* 0x000fd000098e0404 */
.L_x_301:
[----:B------:R-:W-:Y:S01]  /*b190*/  ISETP.NE.AND P1, PT, R2, 0x1, PT ;  /* 0x000000010200780c */ /* 0x000fe20003f25270 */
[----:B------:R-:W-:Y:S01]  /*b1a0*/  ULDC UR4, c[0x0][0x648] ;  /* 0x0001920000047ab9 */ /* 0x000fe20000000800 */
[----:B------:R-:W-:Y:S01]  /*b1b0*/  LOP3.LUT R20, R20, UR17, RZ, 0xc0, !PT ;  /* 0x0000001114147c12 */ /* 0x000fe2000f8ec0ff */
[----:B------:R-:W-:Y:S01]  /*b1c0*/  IMAD.MOV R22, RZ, RZ, -R22 ;  /* 0x000000ffff167224 */ /* 0x000fe200078e0a16 */
[----:B------:R-:W-:Y:S01]  /*b1d0*/  SHF.R.U64 R5, R4, UR4, R5 ;  /* 0x0000000404057c19 */ /* 0x000fe20008001205 */
[----:B------:R-:W-:Y:S01]  /*b1e0*/  ULDC UR4, c[0x0][0x638] ;  /* 0x00018e0000047ab9 */ /* 0x000fe20000000800 */
[----:B------:R-:W-:Y:S01]  /*b1f0*/  LOP3.LUT R9, R9, UR16, RZ, 0xc0, !PT ;  /* 0x0000001009097c12 */ /* 0x000fe2000f8ec0ff */
[----:B------:R-:W-:Y:S01]  /*b200*/  ULDC UR5, c[0x0][0x610] ;  /* 0x0001840000057ab9 */ /* 0x000fe20000000800 */
[----:B------:R-:W-:Y:S02]  /*b210*/  IMAD.MOV.U32 R4, RZ, RZ, 0x1 ;  /* 0x00000001ff047424 */ /* 0x000fe400078e00ff */
[----:B------:R-:W-:-:S02]  /*b220*/  IMAD.MOV R7, RZ, RZ, -R5 ;  /* 0x000000ffff077224 */ /* 0x000fc400078e0a05 */
[----:B------:R-:W-:Y:S02]  /*b230*/  IMAD R20, R5, UR18, R20 ;  /* 0x0000001205147c24 */ /* 0x000fe4000f8e0214 */
[----:B0-----:R-:W-:Y:S02]  /*b240*/  @P1 IMAD R15, R21, R22, R14 ;  /* 0x00000016150f1224 */ /* 0x001fe400078e020e */
[----:B------:R-:W-:Y:S01]  /*b250*/  IMAD R18, R7, UR4, R18 ;  /* 0x0000000407127c24 */ /* 0x000fe2000f8e0212 */
[----:B------:R-:W-:Y:S01]  /*b260*/  ULDC UR4, c[0x0][0x600] ;  /* 0x0001800000047ab9 */ /* 0x000fe20000000800 */
[----:B------:R-:W-:Y:S02]  /*b270*/  IMAD R15, R20, UR5, R15 ;  /* 0x00000005140f7c24 */ /* 0x000fe4000f8e020f */
[----:B------:R-:W-:-:S05]  /*b280*/  IMAD R18, R18, UR4, R9 ;  /* 0x0000000412127c24 */ /* 0x000fca000f8e0209 */
[----:B------:R-:W-:Y:S02]  /*b290*/  SEL R9, R18, R15, !P1 ;  /* 0x0000000f12097207 */ /* 0x000fe40004800000 */
[----:B------:R-:W-:-:S07]  /*b2a0*/  SEL R7, R15, R18, !P1 ;  /* 0x000000120f077207 */ /* 0x000fce0004800000 */
.L_x_299:
[----:B------:R-:W-:Y:S05]  /*b2b0*/  BSYNC B1 ;  /* 0x0000000000017941 */ /* 0x000fea0003800000 */
.L_x_298:
[----:B------:R-:W-:-:S13]  /*b2c0*/  LOP3.LUT P1, RZ, R4, 0xff, RZ, 0xc0, !PT ;  /* 0x000000ff04ff7812 */ /* 0x000fda000782c0ff */
[----:B------:R-:W-:Y:S05]  /*b2d0*/  @P1 BRA `(.L_x_302) ;  /* 0xfffffff4004c1947 */ /* 0x000fea000383ffff */
[----:B------:R-:W-:Y:S05]  /*b2e0*/  BSYNC B0 ;  /* 0x0000000000007941 */ /* 0x000fea0003800000 */
.L_x_290:
[----:B------:R-:W-:-:S03]  /*b2f0*/  UMOV UR4, 0xffffffff ;  /* 0xffffffff00047882 */ /* 0x000fc60000000000 */
[----:B------:R-:W-:Y:S05]  /*b300*/  BRA.DIV UR4, `(.L_x_303) ;  /* 0x0000000604607947 */ /* 0x000fea000b800000 */
[----:B------:R-:W-:-:S13]  /*b310*/  ELECT P6, URZ, PT ;  /* 0x00000000003f782f */ /* 0x000fda00038c0000 */
.L_x_319:
[----:B------:R-:W-:Y:S04]  /*b320*/  BSSY B0, `(.L_x_304) ;  /* 0x000003d000007945 */ /* 0x000fe80003800000 */
[----:B------:R-:W-:Y:S05]  /*b330*/  @!P6 BRA `(.L_x_305) ;  /* 0x0000000000ece947 */ /* 0x000fea0003800000 */
[----:B------:R-:W-:-:S04]  /*b340*/  LOP3.LUT R19, R19, 0x2, RZ, 0xfc, !PT ;  /* 0x0000000213137812 */ /* 0x000fc800078efcff */
[----:B------:R-:W-:-:S13]  /*b350*/  ISETP.NE.AND P0, PT, R19, 0x3, PT ;  /* 0x000000031300780c */ /* 0x000fda0003f05270 */
[----:B------:R-:W-:Y:S05]  /*b360*/  @!P0 BRA `(.L_x_306) ;  /* 0x0000000000048947 */ /* 0x000fea0003800000 */
[----:B------:R-:W-:Y:S01]  /*b370*/  BPT.TRAP 0x1 ;  /* 0x000000040000795c */ /* 0x000fe20000300000 */
.L_x_306:
[----:B------:R-:W0:Y:S01]  /*b380*/  S2R R3, SR_CgaCtaId ;  /* 0x0000000000037919 */ /* 0x000e220000008800 */
[----:B------:R-:W-:-:S04]  /*b390*/  MOV R2, 0x400 ;  /* 0x0000040000027802 */ /* 0x000fc80000000f00 */
[----:B0-----:R-:W-:Y:S02]  /*b3a0*/  LEA R3, R3, R2, 0x18 ;  /* 0x0000000203037211 */ /* 0x001fe400078ec0ff */
[----:B------:R-:W-:-:S03]  /*b3b0*/  SHF.L.U32 R2, R0, 0x1f, RZ ;  /* 0x0000001f00027819 */ /* 0x000fc600000006ff */
[----:B------:R-:W-:-:S04]  /*b3c0*/  VIADD R3, R3, 0x30 ;  /* 0x0000003003037836 */ /* 0x000fc80000000000 */
[C---:B------:R-:W-:Y:S02]  /*b3d0*/  IMAD R7, R12.reuse, 0x8, R3 ;  /* 0x000000080c077824 */ /* 0x040fe400078e0203 */
[----:B------:R-:W-:Y:S02]  /*b3e0*/  VIADD R12, R12, 0x1 ;  /* 0x000000010c0c7836 */ /* 0x000fe40000000000 */
[----:B------:R-:W0:Y:S03]  /*b3f0*/  SYNCS.PHASECHK.TRANS64.TRYWAIT P0, [R7+URZ], R2 ;  /* 0x00000002070075a7 */ /* 0x000e26000800017f */
[----:B------:R-:W-:-:S04]  /*b400*/  ISETP.NE.AND P1, PT, R12, 0x6, PT ;  /* 0x000000060c00780c */ /* 0x000fc80003f25270 */
[----:B------:R-:W-:Y:S02]  /*b410*/  SEL R5, RZ, 0x1, P1 ;  /* 0x00000001ff057807 */ /* 0x000fe40000800000 */
[----:B------:R-:W-:Y:S02]  /*b420*/  SEL R12, R12, RZ, P1 ;  /* 0x000000ff0c0c7207 */ /* 0x000fe40000800000 */
[----:B------:R-:W-:-:S03]  /*b430*/  LOP3.LUT R5, R0, R5, RZ, 0x3c, !PT ;  /* 0x0000000500057212 */ /* 0x000fc600078e3cff */
[----:B------:R-:W-:Y:S01]  /*b440*/  IMAD R9, R12, 0x8, R3 ;  /* 0x000000080c097824 */ /* 0x000fe200078e0203 */
[----:B------:R-:W-:Y:S01]  /*b450*/  SHF.L.U32 R4, R5, 0x1f, RZ ;  /* 0x0000001f05047819 */ /* 0x000fe200000006ff */
[----:B0-----:R-:W-:Y:S06]  /*b460*/  @!P0 BRA `(.L_x_307) ;  /* 0x0000000400288947 */ /* 0x001fec0003800000 */
.L_x_320:
[----:B------:R-:W1:Y:S01]  /*b470*/  SYNCS.PHASECHK.TRANS64.TRYWAIT P0, [R9+URZ], R4 ;  /* 0x00000004090075a7 */ /* 0x000e62000800017f */
[----:B------:R-:W-:-:S05]  /*b480*/  VIADD R0, R12, 0x1 ;  /* 0x000000010c007836 */ /* 0x000fca0000000000 */
[----:B------:R-:W-:-:S04]  /*b490*/  ISETP.NE.AND P1, PT, R0, 0x6, PT ;  /* 0x000000060000780c */ /* 0x000fc80003f25270 */
[----:B0-----:R-:W-:Y:S02]  /*b4a0*/  SEL R2, RZ, 0x1, P1 ;  /* 0x00000001ff027807 */ /* 0x001fe40000800000 */
[----:B------:R-:W-:Y:S02]  /*b4b0*/  SEL R0, R0, RZ, P1 ;  /* 0x000000ff00007207 */ /* 0x000fe40000800000 */
[----:B------:R-:W-:-:S03]  /*b4c0*/  LOP3.LUT R7, R5, R2, RZ, 0x3c, !PT ;  /* 0x0000000205077212 */ /* 0x000fc600078e3cff */
[----:B------:R-:W-:Y:S01]  /*b4d0*/  IMAD R6, R0, 0x8, R3 ;  /* 0x0000000800067824 */ /* 0x000fe200078e0203 */
[----:B------:R-:W-:Y:S01]  /*b4e0*/  SHF.L.U32 R5, R7, 0x1f, RZ ;  /* 0x0000001f07057819 */ /* 0x000fe200000006ff */
[----:B-1----:R-:W-:Y:S06]  /*b4f0*/  @!P0 BRA `(.L_x_308) ;  /* 0x0000000400188947 */ /* 0x002fec0003800000 */
.L_x_321:
[----:B------:R-:W1:Y:S01]  /*b500*/  SYNCS.PHASECHK.TRANS64.TRYWAIT P0, [R6+URZ], R5 ;  /* 0x00000005060075a7 */ /* 0x000e62000800017f */
[----:B------:R-:W-:-:S05]  /*b510*/  VIADD R0, R0, 0x1 ;  /* 0x0000000100007836 */ /* 0x000fca0000000000 */
[----:B------:R-:W-:-:S04]  /*b520*/  ISETP.NE.AND P1, PT, R0, 0x6, PT ;  /* 0x000000060000780c */ /* 0x000fc80003f25270 */
[----:B------:R-:W-:Y:S02]  /*b530*/  SEL R2, RZ, 0x1, P1 ;  /* 0x00000001ff027807 */ /* 0x000fe40000800000 */
[----:B------:R-:W-:Y:S02]  /*b540*/  SEL R0, R0, RZ, P1 ;  /* 0x000000ff00007207 */ /* 0x000fe40000800000 */
[----:B------:R-:W-:-:S03]  /*b550*/  LOP3.LUT R7, R7, R2, RZ, 0x3c, !PT ;  /* 0x0000000207077212 */ /* 0x000fc600078e3cff */
[----:B0-----:R-:W-:Y:S01]  /*b560*/  IMAD R9, R0, 0x8, R3 ;  /* 0x0000000800097824 */ /* 0x001fe200078e0203 */
[----:B------:R-:W-:Y:S01]  /*b570*/  SHF.L.U32 R4, R7, 0x1f, RZ ;  /* 0x0000001f07047819 */ /* 0x000fe200000006ff */
[----:B-1----:R-:W-:Y:S06]  /*b580*/  @!P0 BRA `(.L_x_309) ;  /* 0x0000000400088947 */ /* 0x002fec0003800000 */
.L_x_322:
        /* <DEDUP_REMOVED lines=9> */
.L_x_323:
[----:B------:R-:W1:Y:S01]  /*b620*/  SYNCS.PHASECHK.TRANS64.TRYWAIT P0, [R6+URZ], R5 ;  /* 0x00000005060075a7 */ /* 0x000e62000800017f */
[----:B------:R-:W-:-:S05]  /*b630*/  VIADD R0, R0, 0x1 ;  /* 0x0000000100007836 */ /* 0x000fca0000000000 */
[----:B------:R-:W-:-:S04]  /*b640*/  ISETP.NE.AND P1, PT, R0, 0x6, PT ;  /* 0x000000060000780c */ /* 0x000fc80003f25270 */
[----:B------:R-:W-:Y:S02]  /*b650*/  SEL R2, RZ, 0x1, P1 ;  /* 0x00000001ff027807 */ /* 0x000fe40000800000 */
[----:B------:R-:W-:Y:S02]  /*b660*/  SEL R0, R0, RZ, P1 ;  /* 0x000000ff00007207 */ /* 0x000fe40000800000 */
[----:B------:R-:W-:Y:S01]  /*b670*/  LOP3.LUT R2, R7, R2, RZ, 0x3c, !PT ;  /* 0x0000000207027212 */ /* 0x000fe200078e3cff */
[----:B-1----:R-:W-:Y:S06]  /*b680*/  @!P0 BRA `(.L_x_311) ;  /* 0x0000000000f08947 */ /* 0x002fec0003800000 */
.L_x_324:
[----:B------:R-:W-:Y:S01]  /*b690*/  IMAD R3, R0, 0x8, R3 ;  /* 0x0000000800037824 */ /* 0x000fe200078e0203 */
[----:B------:R-:W-:-:S07]  /*b6a0*/  SHF.L.U32 R0, R2, 0x1f, RZ ;  /* 0x0000001f02007819 */ /* 0x000fce00000006ff */
.L_x_312:
[----:B--2---:R2:W3:Y:S02]  /*b6b0*/  SYNCS.PHASECHK.TRANS64.TRYWAIT P0, [R3+URZ], R0 ;  /* 0x00000000030075a7 */ /* 0x0044e4000800017f */
[----:B---3--:R-:W-:Y:S05]  /*b6c0*/  @!P0 NANOSLEEP.SYNCS 0x989680 ;  /* 0x009896800000895d */ /* 0x008fea0003900000 */
[----:B------:R-:W3:Y:S02]  /*b6d0*/  @!P0 SYNCS.PHASECHK.TRANS64 P0, [R3+URZ], R0 ;  /* 0x00000000030085a7 */ /* 0x000ee4000800007f */
[----:B---3--:R-:W-:Y:S05]  /*b6e0*/  @!P0 BRA `(.L_x_312) ;  /* 0xfffffffc00f08947 */ /* 0x008fea000383ffff */
.L_x_305:
[----:B------:R-:W-:Y:S05]  /*b6f0*/  BSYNC B0 ;  /* 0x0000000000007941 */ /* 0x000fea0003800000 */
.L_x_304:
[----:B------:R-:W-:Y:S05]  /*b700*/  EXIT ;  /* 0x000000000000794d */ /* 0x000fea0003800000 */
.L_x_17:
[----:B---3--:R3:W4:Y:S02]  /*b710*/  SYNCS.PHASECHK.TRANS64.TRYWAIT P1, [R3+URZ], R0 ;  /* 0x00000000030075a7 */ /* 0x008724000802017f */
[----:B----4-:R-:W-:Y:S05]  /*b720*/  @!P1 NANOSLEEP.SYNCS 0x989680 ;  /* 0x009896800000995d */ /* 0x010fea0003900000 */
[----:B------:R-:W4:Y:S02]  /*b730*/  @!P1 SYNCS.PHASECHK.TRANS64 P1, [R3+URZ], R0 ;  /* 0x00000000030095a7 */ /* 0x000f24000802007f */
[----:B----4-:R-:W-:Y:S05]  /*b740*/  @!P1 BRA `(.L_x_17) ;  /* 0xfffffffc00f09947 */ /* 0x010fea000383ffff */
[----:B------:R-:W-:Y:S05]  /*b750*/  BRA `(.L_x_16) ;  /* 0xffffff5800bc7947 */ /* 0x000fea000383ffff */
.L_x_22:
[----:B-1----:R-:W-:-:S04]  /*b760*/  IMAD.U32 R4, RZ, RZ, UR8 ;  /* 0x00000008ff047e24 */ /* 0x002fc8000f8e00ff */
[----:B------:R1:W2:Y:S03]  /*b770*/  SYNCS.PHASECHK.TRANS64.TRYWAIT P1, [R4+URZ], R3 ;  /* 0x00000003040075a7 */ /* 0x0002a6000802017f */
[----:B--2---:R-:W-:Y:S05]  /*b780*/  @!P1 NANOSLEEP.SYNCS 0x989680 ;  /* 0x009896800000995d */ /* 0x004fea0003900000 */
[----:B------:R-:W2:Y:S02]  /*b790*/  @!P1 SYNCS.PHASECHK.TRANS64 P1, [R4+URZ], R3 ;  /* 0x00000003040095a7 */ /* 0x000ea4000802007f */
[----:B--2---:R-:W-:Y:S05]  /*b7a0*/  @!P1 BRA `(.L_x_22) ;  /* 0xfffffffc00ec9947 */ /* 0x004fea000383ffff */
[----:B------:R-:W-:Y:S05]  /*b7b0*/  BRA `(.L_x_21) ;  /* 0xffffff5c00a87947 */ /* 0x000fea000383ffff */
.L_x_291:
[----:B------:R-:W-:Y:S01]  /*b7c0*/  BSSY B1, `(.L_x_313) ;  /* 0x0000006000017945 */ /* 0x000fe20003800000 */
[----:B------:R-:W-:-:S07]  /*b7d0*/  IMAD.MOV.U32 R15, RZ, RZ, -0x1 ;  /* 0xffffffffff0f7424 */ /* 0x000fce00078e00ff */
[----:B------:R-:W-:Y:S05]  /*b7e0*/  WARPSYNC.COLLECTIVE R15, `(.L_x_314) ;  /* 0x000000000f0c7348 */ /* 0x000fea0003c00000 */
[----:B------:R-:W-:Y:S02]  /*b7f0*/  ELECT P6, UR62, PT ;  /* 0x00000000003e782f */ /* 0x000fe400038c0000 */
[----:B------:R-:W-:Y:S01]  /*b800*/  MOV R14, UR62 ;  /* 0x0000003e000e7c02 */ /* 0x000fe20008000f00 */
[----:B------:R-:W-:Y:S10]  /*b810*/  ENDCOLLECTIVE ;  /* 0x000000000000791b */ /* 0x000ff40003800000 */
.L_x_314:
[----:B------:R-:W-:Y:S05]  /*b820*/  BSYNC B1 ;  /* 0x0000000000017941 */ /* 0x000fea0003800000 */
.L_x_313:
[----:B------:R-:W-:Y:S05]  /*b830*/  BRA `(.L_x_315) ;  /* 0xfffffff000007947 */ /* 0x000fea000383ffff */
.L_x_294:
[----:B0-----:R0:W1:Y:S02]  /*b840*/  SYNCS.PHASECHK.TRANS64.TRYWAIT P1, [R14+URZ+0x30], R7 ;  /* 0x000030070e0075a7 */ /* 0x001064000802017f */
[----:B-1----:R-:W-:Y:S05]  /*b850*/  @!P1 NANOSLEEP.SYNCS 0x989680 ;  /* 0x009896800000995d */ /* 0x002fea0003900000 */
[----:B------:R-:W1:Y:S02]  /*b860*/  @!P1 SYNCS.PHASECHK.TRANS64 P1, [R14+URZ+0x30], R7 ;  /* 0x000030070e0095a7 */ /* 0x000e64000802007f */
[----:B-1----:R-:W-:Y:S05]  /*b870*/  @!P1 BRA `(.L_x_294) ;  /* 0xfffffffc00f09947 */ /* 0x002fea000383ffff */
[----:B------:R-:W-:Y:S05]  /*b880*/  BRA `(.L_x_316) ;  /* 0xfffffff000347947 */ /* 0x000fea000383ffff */
.L_x_303:
[----:B------:R-:W-:Y:S01]  /*b890*/  BSSY B0, `(.L_x_317) ;  /* 0x0000006000007945 */ /* 0x000fe20003800000 */
[----:B------:R-:W-:-:S07]  /*b8a0*/  IMAD.MOV.U32 R15, RZ, RZ, -0x1 ;  /* 0xffffffffff0f7424 */ /* 0x000fce00078e00ff */
[----:B------:R-:W-:Y:S05]  /*b8b0*/  WARPSYNC.COLLECTIVE R15, `(.L_x_318) ;  /* 0x000000000f0c7348 */ /* 0x000fea0003c00000 */
[----:B------:R-:W-:Y:S02]  /*b8c0*/  ELECT P6, UR62, PT ;  /* 0x00000000003e782f */ /* 0x000fe400038c0000 */
[----:B------:R-:W-:Y:S01]  /*b8d0*/  MOV R14, UR62 ;  /* 0x0000003e000e7c02 */ /* 0x000fe20008000f00 */
[----:B------:R-:W-:Y:S10]  /*b8e0*/  ENDCOLLECTIVE ;  /* 0x000000000000791b */ /* 0x000ff40003800000 */
.L_x_318:
[----:B------:R-:W-:Y:S05]  /*b8f0*/  BSYNC B0 ;  /* 0x0000000000007941 */ /* 0x000fea0003800000 */
.L_x_317:
[----:B------:R-:W-:Y:S05]  /*b900*/  BRA `(.L_x_319) ;  /* 0xfffffff800847947 */ /* 0x000fea000383ffff */
.L_x_307:
[----:B0-----:R0:W1:Y:S02]  /*b910*/  SYNCS.PHASECHK.TRANS64.TRYWAIT P0, [R7+URZ], R2 ;  /* 0x00000002070075a7 */ /* 0x001064000800017f */
[----:B-1----:R-:W-:Y:S05]  /*b920*/  @!P0 NANOSLEEP.SYNCS 0x989680 ;  /* 0x009896800000895d */ /* 0x002fea0003900000 */
[----:B------:R-:W1:Y:S02]  /*b930*/  @!P0 SYNCS.PHASECHK.TRANS64 P0, [R7+URZ], R2 ;  /* 0x00000002070085a7 */ /* 0x000e64000800007f */
[----:B-1----:R-:W-:Y:S05]  /*b940*/  @!P0 BRA `(.L_x_307) ;  /* 0xfffffffc00f08947 */ /* 0x002fea000383ffff */
[----:B------:R-:W-:Y:S05]  /*b950*/  BRA `(.L_x_320) ;  /* 0xfffffff800c47947 */ /* 0x000fea000383ffff */
.L_x_308:
[----:B0-----:R0:W1:Y:S02]  /*b960*/  SYNCS.PHASECHK.TRANS64.TRYWAIT P0, [R9+URZ], R4 ;  /* 0x00000004090075a7 */ /* 0x001064000800017f */
[----:B-1----:R-:W-:Y:S05]  /*b970*/  @!P0 NANOSLEEP.SYNCS 0x989680 ;  /* 0x009896800000895d */ /* 0x002fea0003900000 */
[----:B------:R-:W1:Y:S02]  /*b980*/  @!P0 SYNCS.PHASECHK.TRANS64 P0, [R9+URZ], R4 ;  /* 0x00000004090085a7 */ /* 0x000e64000800007f */
[----:B-1----:R-:W-:Y:S05]  /*b990*/  @!P0 BRA `(.L_x_308) ;  /* 0xfffffffc00f08947 */ /* 0x002fea000383ffff */
[----:B------:R-:W-:Y:S05]  /*b9a0*/  BRA `(.L_x_321) ;  /* 0xfffffff800d47947 */ /* 0x000fea000383ffff */
.L_x_309:
[----:B0-----:R0:W1:Y:S02]  /*b9b0*/  SYNCS.PHASECHK.TRANS64.TRYWAIT P0, [R6+URZ], R5 ;  /* 0x00000005060075a7 */ /* 0x001064000800017f */
[----:B-1----:R-:W-:Y:S05]  /*b9c0*/  @!P0 NANOSLEEP.SYNCS 0x989680 ;  /* 0x009896800000895d */ /* 0x002fea0003900000 */
[----:B------:R-:W1:Y:S02]  /*b9d0*/  @!P0 SYNCS.PHASECHK.TRANS64 P0, [R6+URZ], R5 ;  /* 0x00000005060085a7 */ /* 0x000e64000800007f */
[----:B-1----:R-:W-:Y:S05]  /*b9e0*/  @!P0 BRA `(.L_x_309) ;  /* 0xfffffffc00f08947 */ /* 0x002fea000383ffff */
[----:B------:R-:W-:Y:S05]  /*b9f0*/  BRA `(.L_x_322) ;  /* 0xfffffff800e47947 */ /* 0x000fea000383ffff */
.L_x_310:
[----:B0-----:R0:W1:Y:S02]  /*ba00*/  SYNCS.PHASECHK.TRANS64.TRYWAIT P0, [R9+URZ], R4 ;  /* 0x00000004090075a7 */ /* 0x001064000800017f */
[----:B-1----:R-:W-:Y:S05]  /*ba10*/  @!P0 NANOSLEEP.SYNCS 0x989680 ;  /* 0x009896800000895d */ /* 0x002fea0003900000 */
[----:B------:R-:W1:Y:S02]  /*ba20*/  @!P0 SYNCS.PHASECHK.TRANS64 P0, [R9+URZ], R4 ;  /* 0x00000004090085a7 */ /* 0x000e64000800007f */
[----:B-1----:R-:W-:Y:S05]  /*ba30*/  @!P0 BRA `(.L_x_310) ;  /* 0xfffffffc00f08947 */ /* 0x002fea000383ffff */
[----:B------:R-:W-:Y:S05]  /*ba40*/  BRA `(.L_x_323) ;  /* 0xfffffff800f47947 */ /* 0x000fea000383ffff */
.L_x_311:
[----:B-1----:R1:W2:Y:S02]  /*ba50*/  SYNCS.PHASECHK.TRANS64.TRYWAIT P0, [R6+URZ], R5 ;  /* 0x00000005060075a7 */ /* 0x0022a4000800017f */
[----:B--2---:R-:W-:Y:S05]  /*ba60*/  @!P0 NANOSLEEP.SYNCS 0x989680 ;  /* 0x009896800000895d */ /* 0x004fea0003900000 */
[----:B------:R-:W2:Y:S02]  /*ba70*/  @!P0 SYNCS.PHASECHK.TRANS64 P0, [R6+URZ], R5 ;  /* 0x00000005060085a7 */ /* 0x000ea4000800007f */
[----:B--2---:R-:W-:Y:S05]  /*ba80*/  @!P0 BRA `(.L_x_311) ;  /* 0xfffffffc00f08947 */ /* 0x004fea000383ffff */
[----:B------:R-:W-:Y:S05]  /*ba90*/  BRA `(.L_x_324) ;  /* 0xfffffff800fc7947 */ /* 0x000fea000383ffff */
.L_x_325:
[----:B------:R-:W-:-:S00]  /*baa0*/  BRA `(.L_x_325) ;  /* 0xfffffffc00fc7947 */ /* 0x000fc0000383ffff */
[----:B------:R-:W-:-:S00]  /*bab0*/  NOP ;  /* 0x0000000000007918 */ /* 0x000fc00000000000 */
        /* <DEDUP_REMOVED lines=12> */
.L_x_326:


//--------------------- .nv.global.init           --------------------------
	.section	.nv.global.init,"aw",@progbits
.nv.global.init:
	.type		$str$22,@object
	.size		$str$22,($str$23 - $str$22)
$str$22:
        /*0000*/ 	.byte	0x6b, 0x5f, 0x74, 0x69, 0x6c, 0x65, 0x5f, 0x63, 0x6f, 0x75, 0x6e, 0x74, 0x20, 0x3e, 0x3d, 0x20
        /*0010*/ 	.byte	0x31, 0x00
	.type		$str$23,@object
	.size		$str$23,(__unnamed_1 - $str$23)
$str$23:
        /*0012*/ 	.byte	0x2f, 0x74, 0x6d, 0x70, 0x2f, 0x63, 0x75, 0x74, 0x6c, 0x61, 0x73, 0x73, 0x5f, 0x73, 0x77, 0x65
        /*0022*/ 	.byte	0x65, 0x70, 0x5f, 0x73, 0x72, 0x63, 0x2f, 0x69, 0x6e, 0x63, 0x6c, 0x75, 0x64, 0x65, 0x2f, 0x63
        /*0032*/ 	.byte	0x75, 0x74, 0x6c, 0x61, 0x73, 0x73, 0x2f, 0x67, 0x65, 0x6d, 0x6d, 0x2f, 0x63, 0x6f, 0x6c, 0x6c
        /*0042*/ 	.byte	0x65, 0x63, 0x74, 0x69, 0x76, 0x65, 0x2f, 0x73, 0x6d, 0x39, 0x30, 0x5f, 0x6d, 0x6d, 0x61, 0x5f
        /*0052*/ 	.byte	0x74, 0x6d, 0x61, 0x5f, 0x67, 0x6d, 0x6d, 0x61, 0x5f, 0x73, 0x73, 0x5f, 0x77, 0x61, 0x72, 0x70
        /*0062*/ 	.byte	0x73, 0x70, 0x65, 0x63, 0x69, 0x61, 0x6c, 0x69, 0x7a, 0x65, 0x64, 0x2e, 0x68, 0x70, 0x70, 0x00
	.type		__unnamed_1,@object
	.size		__unnamed_1,(.L_0 - __unnamed_1)
__unnamed_1:
        /*0072*/ 	.byte	0x76, 0x6f, 0x69, 0x64, 0x20, 0x63, 0x75, 0x74, 0x6c, 0x61, 0x73, 0x73, 0x3a, 0x3a, 0x67, 0x65
        /* <DEDUP_REMOVED lines=180> */
        /*0bc2*/ 	.byte	0x74, 0x69, 0x74, 0x79, 0x5d, 0x00
.L_0:


//--------------------- .nv.shared._ZN7cutlass13device_kernelINS_4gemm6kernel13GemmUniversalIN4cute5tupleIJiiiiEEENS1_10collective13CollectiveMmaINS1_34MainloopSm90TmaGmmaWarpSpecializedILi6ENS5_IJNS4_1CILi1EEESB_SB_EEENS1_35KernelTmaWarpSpecializedCooperativeEEENS5_IJNSA_ILi128EEENSA_ILi256EEENSA_ILi64EEEEEENS_10bfloat16_tENS5_IJlSB_lEEESJ_SK_NS4_8TiledMMAINS4_8MMA_AtomIJNS4_4SM904GMMA28MMA_64x256x16_F32BF16BF16_SSILNSO_5MajorE0ELSQ_0ELNSO_7ScaleInE1ELSR_1EEEEEENS4_6LayoutINS5_IJNSA_ILi2EEESB_SB_EEENS5_IJSB_NSA_ILi0EEESX_EEEEENS5_IJNS4_10UnderscoreES10_S10_EEEEENS4_13SM90_TMA_LOADENS4_14ComposedLayoutINS4_7SwizzleILi3ELi4ELi3EEENS4_18smem_ptr_flag_bitsILi16EEENSU_INS5_IJNSA_ILi8EEESH_EEENS5_IJSH_SB_EEEEEEEvNS4_8identityES13_S1D_vS1E_EENS_8epilogue10collective6detail29Sm90TmaWarpSpecializedAdapterINS1H_15DefaultEpilogueISJ_SK_SK_NS1G_6thread17LinearCombinationISJ_Li1EffLNS1L_9ScaleType4KindE0ELNS_15FloatRoundStyleE2ESJ_EENS1_15EpilogueDefaultEEEEEvvEEEEvNT_6ParamsE --------------------------
	.section	.nv.shared._ZN7cutlass13device_kernelINS_4gemm6kernel13GemmUniversalIN4cute5tupleIJiiiiEEENS1_10collective13CollectiveMmaINS1_34MainloopSm90TmaGmmaWarpSpecializedILi6ENS5_IJNS4_1CILi1EEESB_SB_EEENS1_35KernelTmaWarpSpecializedCooperativeEEENS5_IJNSA_ILi128EEENSA_ILi256EEENSA_ILi64EEEEEENS_10bfloat16_tENS5_IJlSB_lEEESJ_SK_NS4_8TiledMMAINS4_8MMA_AtomIJNS4_4SM904GMMA28MMA_64x256x16_F32BF16BF16_SSILNSO_5MajorE0ELSQ_0ELNSO_7ScaleInE1ELSR_1EEEEEENS4_6LayoutINS5_IJNSA_ILi2EEESB_SB_EEENS5_IJSB_NSA_ILi0EEESX_EEEEENS5_IJNS4_10UnderscoreES10_S10_EEEEENS4_13SM90_TMA_LOADENS4_14ComposedLayoutINS4_7SwizzleILi3ELi4ELi3EEENS4_18smem_ptr_flag_bitsILi16EEENSU_INS5_IJNSA_ILi8EEESH_EEENS5_IJSH_SB_EEEEEEEvNS4_8identityES13_S1D_vS1E_EENS_8epilogue10collective6detail29Sm90TmaWarpSpecializedAdapterINS1H_15DefaultEpilogueISJ_SK_SK_NS1G_6thread17LinearCombinationISJ_Li1EffLNS1L_9ScaleType4KindE0ELNS_15FloatRoundStyleE2ESJ_EENS1_15EpilogueDefaultEEEEEvvEEEEvNT_6ParamsE,"aw",@nobits
	.sectionflags	@""
	.align	16
	.zero		1024


//--------------------- .nv.shared.reserved.0     --------------------------
	.section	.nv.shared.reserved.0,"aw",@nobits
	.weak		__nv_reservedSMEM_offset_0_alias
	.size		__nv_reservedSMEM_offset_0_alias, 0, 0
	.other		__nv_reservedSMEM_offset_0_alias,@"STO_CUDA_RESERVED_SHARED STV_DEFAULT"
__nv_reservedSMEM_offset_0_alias:
	.zero		0


//--------------------- .nv.global                --------------------------
	.section	.nv.global,"aw",@nobits
.nv.global:
	.type		_ZN40_INTERNAL_f9843d83_4_k_cu_f1b4191a_262914cute1_E,@object
	.size		_ZN40_INTERNAL_f9843d83_4_k_cu_f1b4191a_262914cute1_E,(_ZN40_INTERNAL_f9843d83_4_k_cu_f1b4191a_262914cuda3std3__45__cpo6cbeginE - _ZN40_INTERNAL_f9843d83_4_k_cu_f1b4191a_262914cute1_E)
_ZN40_INTERNAL_f9843d83_4_k_cu_f1b4191a_262914cute1_E:
	.zero		1
	.type		_ZN40_INTERNAL_f9843d83_4_k_cu_f1b4191a_262914cuda3std3__45__cpo6cbeginE,@object
	.size		_ZN40_INTERNAL_f9843d83_4_k_cu_f1b4191a_262914cuda3std3__45__cpo6cbeginE,(_ZN40_INTERNAL_f9843d83_4_k_cu_f1b4191a_262914cuda3std3__48in_placeE - _ZN40_INTERNAL_f9843d83_4_k_cu_f1b4191a_262914cuda3std3__45__cpo6cbeginE)
_ZN40_INTERNAL_f9843d83_4_k_cu_f1b4191a_262914cuda3std3__45__cpo6cbeginE:
	.zero		1
	.type		_ZN40_INTERNAL_f9843d83_4_k_cu_f1b4191a_262914cuda3std3__48in_placeE,@object
	.size		_ZN40_INTERNAL_f9843d83_4_k_cu_f1b4191a_262914cuda3std3__48in_placeE,(_ZN40_INTERNAL_f9843d83_4_k_cu_f1b4191a_262914cuda3std6ranges3__45__cpo9iter_moveE - _ZN40_INTERNAL_f9843d83_4_k_cu_f1b4191a_262914cuda3std3__48in_placeE)
_ZN40_INTERNAL_f9843d83_4_k_cu_f1b4191a_262914cuda3std3__48in_placeE:
	.zero		1
	.type		_ZN40_INTERNAL_f9843d83_4_k_cu_f1b4191a_262914cuda3std6ranges3__45__cpo9iter_moveE,@object
	.size		_ZN40_INTERNAL_f9843d83_4_k_cu_f1b4191a_262914cuda3std6ranges3__45__cpo9iter_moveE,(_ZN40_INTERNAL_f9843d83_4_k_cu_f1b4191a_262914cuda3std3__45__cpo5beginE - _ZN40_INTERNAL_f9843d83_4_k_cu_f1b4191a_262914cuda3std6ranges3__45__cpo9iter_moveE)
_ZN40_INTERNAL_f9843d83_4_k_cu_f1b4191a_262914cuda3std6ranges3__45__cpo9iter_moveE:
	.zero		1
	.type		_ZN40_INTERNAL_f9843d83_4_k_cu_f1b4191a_262914cuda3std3__45__cpo5beginE,@object
	.size		_ZN40_INTERNAL_f9843d83_4_k_cu_f1b4191a_262914cuda3std3__45__cpo5beginE,(_ZN40_INTERNAL_f9843d83_4_k_cu_f1b4191a_262914cuda3std3__442_GLOBAL__N__f9843d83_4_k_cu_f1b4191a_262916ignoreE - _ZN40_INTERNAL_f9843d83_4_k_cu_f1b4191a_262914cuda3std3__45__cpo5beginE)
_ZN40_INTERNAL_f9843d83_4_k_cu_f1b4191a_262914cuda3std3__45__cpo5beginE:
	.zero		1
	.type		_ZN40_INTERNAL_f9843d83_4_k_cu_f1b4191a_262914cuda3std3__442_GLOBAL__N__f9843d83_4_k_cu_f1b4191a_262916ignoreE,@object
	.size		_ZN40_INTERNAL_f9843d83_4_k_cu_f1b4191a_262914cuda3std3__442_GLOBAL__N__f9843d83_4_k_cu_f1b4191a_262916ignoreE,(_ZN40_INTERNAL_f9843d83_4_k_cu_f1b4191a_262914cute7productE - _ZN40_INTERNAL_f9843d83_4_k_cu_f1b4191a_262914cuda3std3__442_GLOBAL__N__f9843d83_4_k_cu_f1b4191a_262916ignoreE)
_ZN40_INTERNAL_f9843d83_4_k_cu_f1b4191a_262914cuda3std3__442_GLOBAL__N__f9843d83_4_k_cu_f1b4191a_262916ignoreE:
	.zero		1
	.type		_ZN40_INTERNAL_f9843d83_4_k_cu_f1b4191a_262914cute7productE,@object
	.size		_ZN40_INTERNAL_f9843d83_4_k_cu_f1b4191a_262914cute7productE,(_ZN40_INTERNAL_f9843d83_4_k_cu_f1b4191a_262914cuda3std3__45__cpo3endE - _ZN40_INTERNAL_f9843d83_4_k_cu_f1b4191a_262914cute7productE)
_ZN40_INTERNAL_f9843d83_4_k_cu_f1b4191a_262914cute7productE:
	.zero		1
	.type		_ZN40_INTERNAL_f9843d83_4_k_cu_f1b4191a_262914cuda3std3__45__cpo3endE,@object
	.size		_ZN40_INTERNAL_f9843d83_4_k_cu_f1b4191a_262914cuda3std3__45__cpo3endE,(_ZN40_INTERNAL_f9843d83_4_k_cu_f1b4191a_262914cuda3std3__419piecewise_constructE - _ZN40_INTERNAL_f9843d83_4_k_cu_f1b4191a_262914cuda3std3__45__cpo3endE)
_ZN40_INTERNAL_f9843d83_4_k_cu_f1b4191a_262914cuda3std3__45__cpo3endE:
	.zero		1
	.type		_ZN40_INTERNAL_f9843d83_4_k_cu_f1b4191a_262914cuda3std3__419piecewise_constructE,@object
	.size		_ZN40_INTERNAL_f9843d83_4_k_cu_f1b4191a_262914cuda3std3__419piecewise_constructE,(_ZN40_INTERNAL_f9843d83_4_k_cu_f1b4191a_262914cuda3std3__45__cpo4cendE - _ZN40_INTERNAL_f9843d83_4_k_cu_f1b4191a_262914cuda3std3__419piecewise_constructE)
_ZN40_INTERNAL_f9843d83_4_k_cu_f1b4191a_262914cuda3std3__419piecewise_constructE:
	.zero		1
	.type		_ZN40_INTERNAL_f9843d83_4_k_cu_f1b4191a_262914cuda3std3__45__cpo4cendE,@object
	.size		_ZN40_INTERNAL_f9843d83_4_k_cu_f1b4191a_262914cuda3std3__45__cpo4cendE,(_ZN40_INTERNAL_f9843d83_4_k_cu_f1b4191a_262914cuda3std6ranges3__45__cpo4swapE - _ZN40_INTERNAL_f9843d83_4_k_cu_f1b4191a_262914cuda3std3__45__cpo4cendE)
_ZN40_INTERNAL_f9843d83_4_k_cu_f1b4191a_262914cuda3std3__45__cpo4cendE:
	.zero		1
	.type		_ZN40_INTERNAL_f9843d83_4_k_cu_f1b4191a_262914cuda3std6ranges3__45__cpo4swapE,@object
	.size		_ZN40_INTERNAL_f9843d83_4_k_cu_f1b4191a_262914cuda3std6ranges3__45__cpo4swapE,(.L_8 - _ZN40_INTERNAL_f9843d83_4_k_cu_f1b4191a_262914cuda3std6ranges3__45__cpo4swapE)
_ZN40_INTERNAL_f9843d83_4_k_cu_f1b4191a_262914cuda3std6ranges3__45__cpo4swapE:
	.zero		1
.L_8:


//--------------------- .nv.constant0._ZN7cutlass13device_kernelINS_4gemm6kernel13GemmUniversalIN4cute5tupleIJiiiiEEENS1_10collective13CollectiveMmaINS1_34MainloopSm90TmaGmmaWarpSpecializedILi6ENS5_IJNS4_1CILi1EEESB_SB_EEENS1_35KernelTmaWarpSpecializedCooperativeEEENS5_IJNSA_ILi128EEENSA_ILi256EEENSA_ILi64EEEEEENS_10bfloat16_tENS5_IJlSB_lEEESJ_SK_NS4_8TiledMMAINS4_8MMA_AtomIJNS4_4SM904GMMA28MMA_64x256x16_F32BF16BF16_SSILNSO_5MajorE0ELSQ_0ELNSO_7ScaleInE1ELSR_1EEEEEENS4_6LayoutINS5_IJNSA_ILi2EEESB_SB_EEENS5_IJSB_NSA_ILi0EEESX_EEEEENS5_IJNS4_10UnderscoreES10_S10_EEEEENS4_13SM90_TMA_LOADENS4_14ComposedLayoutINS4_7SwizzleILi3ELi4ELi3EEENS4_18smem_ptr_flag_bitsILi16EEENSU_INS5_IJNSA_ILi8EEESH_EEENS5_IJSH_SB_EEEEEEEvNS4_8identityES13_S1D_vS1E_EENS_8epilogue10collective6detail29Sm90TmaWarpSpecializedAdapterINS1H_15DefaultEpilogueISJ_SK_SK_NS1G_6thread17LinearCombinationISJ_Li1EffLNS1L_9ScaleType4KindE0ELNS_15FloatRoundStyleE2ESJ_EENS1_15EpilogueDefaultEEEEEvvEEEEvNT_6ParamsE --------------------------
	.section	.nv.constant0._ZN7cutlass13device_kernelINS_4gemm6kernel13GemmUniversalIN4cute5tupleIJiiiiEEENS1_10collective13CollectiveMmaINS1_34MainloopSm90TmaGmmaWarpSpecializedILi6ENS5_IJNS4_1CILi1EEESB_SB_EEENS1_35KernelTmaWarpSpecializedCooperativeEEENS5_IJNSA_ILi128EEENSA_ILi256EEENSA_ILi64EEEEEENS_10bfloat16_tENS5_IJlSB_lEEESJ_SK_NS4_8TiledMMAINS4_8MMA_AtomIJNS4_4SM904GMMA28MMA_64x256x16_F32BF16BF16_SSILNSO_5MajorE0ELSQ_0ELNSO_7ScaleInE1ELSR_1EEEEEENS4_6LayoutINS5_IJNSA_ILi2EEESB_SB_EEENS5_IJSB_NSA_ILi0EEESX_EEEEENS5_IJNS4_10UnderscoreES10_S10_EEEEENS4_13SM90_TMA_LOADENS4_14ComposedLayoutINS4_7SwizzleILi3ELi4ELi3EEENS4_18smem_ptr_flag_bitsILi16EEENSU_INS5_IJNSA_ILi8EEESH_EEENS5_IJSH_SB_EEEEEEEvNS4_8identityES13_S1D_vS1E_EENS_8epilogue10collective6detail29Sm90TmaWarpSpecializedAdapterINS1H_15DefaultEpilogueISJ_SK_SK_NS1G_6thread17LinearCombinationISJ_Li1EffLNS1L_9ScaleType4KindE0ELNS_15FloatRoundStyleE2ESJ_EENS1_15EpilogueDefaultEEEEEvvEEEEvNT_6ParamsE,"a",@progbits
	.sectionflags	@""
	.align	4
.nv.constant0._ZN7cutlass13device_kernelINS_4gemm6kernel13GemmUniversalIN4cute5tupleIJiiiiEEENS1_10collective13CollectiveMmaINS1_34MainloopSm90TmaGmmaWarpSpecializedILi6ENS5_IJNS4_1CILi1EEESB_SB_EEENS1_35KernelTmaWarpSpecializedCooperativeEEENS5_IJNSA_ILi128EEENSA_ILi256EEENSA_ILi64EEEEEENS_10bfloat16_tENS5_IJlSB_lEEESJ_SK_NS4_8TiledMMAINS4_8MMA_AtomIJNS4_4SM904GMMA28MMA_64x256x16_F32BF16BF16_SSILNSO_5MajorE0ELSQ_0ELNSO_7ScaleInE1ELSR_1EEEEEENS4_6LayoutINS5_IJNSA_ILi2EEESB_SB_EEENS5_IJSB_NSA_ILi0EEESX_EEEEENS5_IJNS4_10UnderscoreES10_S10_EEEEENS4_13SM90_TMA_LOADENS4_14ComposedLayoutINS4_7SwizzleILi3ELi4ELi3EEENS4_18smem_ptr_flag_bitsILi16EEENSU_INS5_IJNSA_ILi8EEESH_EEENS5_IJSH_SB_EEEEEEEvNS4_8identityES13_S1D_vS1E_EENS_8epilogue10collective6detail29Sm90TmaWarpSpecializedAdapterINS1H_15DefaultEpilogueISJ_SK_SK_NS1G_6thread17LinearCombinationISJ_Li1EffLNS1L_9ScaleType4KindE0ELNS_15FloatRoundStyleE2ESJ_EENS1_15EpilogueDefaultEEEEEvvEEEEvNT_6ParamsE:
	.zero		1664


//--------------------- SYMBOLS --------------------------

	.type		.nv.reservedSmem.offset0,@object
	.size		.nv.reservedSmem.offset0,0x4
	.type		__assertfail,@function
